// auto-generated by cutlass_sweep.gemm — config: {"arch": "sm_100", "cluster_m": 4, "cluster_n": 2, "dtype": "fp16", "dtype_b": "fp16", "layout": "nt", "stages": 0, "tile_k": 64, "tile_m": 128, "tile_n": 128}
#include "cutlass/cutlass.h"
#include "cutlass/gemm/collective/collective_builder.hpp"
#include "cutlass/gemm/device/gemm_universal_adapter.h"
#include "cutlass/gemm/kernel/gemm_universal.hpp"
#include "cutlass/epilogue/collective/collective_builder.hpp"

using ElemA = cutlass::half_t;
using ElemB = cutlass::half_t;
using ElemCD = cutlass::half_t;
using Acc  = float;
using TileShape    = cute::Shape<cute::_128, cute::_128, cute::_64>;
using ClusterShape = cute::Shape<cute::_4, cute::_2, cute::_1>;

using CollectiveEpilogue = typename cutlass::epilogue::collective::CollectiveBuilder<
    cutlass::arch::Sm100, cutlass::arch::OpClassTensorOp,
    TileShape, ClusterShape,
    cutlass::epilogue::collective::EpilogueTileAuto,
    Acc, Acc,
    ElemCD, cutlass::layout::RowMajor, 128 / cutlass::sizeof_bits<ElemCD>::value,
    ElemCD, cutlass::layout::RowMajor, 128 / cutlass::sizeof_bits<ElemCD>::value,
    cutlass::epilogue::collective::EpilogueScheduleAuto
  >::CollectiveOp;

using CollectiveMainloop = typename cutlass::gemm::collective::CollectiveBuilder<
    cutlass::arch::Sm100, cutlass::arch::OpClassTensorOp,
    ElemA, cutlass::layout::RowMajor, 128 / cutlass::sizeof_bits<ElemA>::value,
    ElemB, cutlass::layout::ColumnMajor, 128 / cutlass::sizeof_bits<ElemB>::value,
    Acc,
    TileShape, ClusterShape,
    cutlass::gemm::collective::StageCountAutoCarveout<static_cast<int>(sizeof(typename CollectiveEpilogue::SharedStorage))>,
    cutlass::gemm::collective::KernelScheduleAuto
  >::CollectiveOp;

using GemmKernel = cutlass::gemm::kernel::GemmUniversal<
    cute::Shape<int,int,int,int>,
    CollectiveMainloop,
    CollectiveEpilogue
>;
using Gemm = cutlass::gemm::device::GemmUniversalAdapter<GemmKernel>;

// Force the device kernel symbol into the cubin without needing a host main.
auto* _anchor = &cutlass::device_kernel<GemmKernel>;


// ===== COMPILED SASS (sm_100a) =====

	.target	sm_100a

	.elftype	@"ET_EXEC"


//--------------------- .note.nv.tkinfo           --------------------------
	.section	.note.nv.tkinfo,"",@"SHT_NOTE"
	.sectionflags	@"SHF_NOTE_NV_TKINFO"
	.tkinfo
        /*0018*/ 	.word	0x00000002
        /*0030*/ 	.string	""
        /*0030*/ 	.string	"ptxas"
        /*0030*/ 	.string	"Cuda compilation tools, release 13.0, V13.0.88"
        /*0030*/ 	.string	"Build cuda_13.0.r13.0/compiler.36424714_0"
        /*0030*/ 	.string	"-arch sm_100a -m 64 "



//--------------------- .note.nv.cuinfo           --------------------------
	.section	.note.nv.cuinfo,"",@"SHT_NOTE"
	.sectionflags	@"SHF_NOTE_NV_CUINFO"
        /*0018*/ 	.short	0x0002
        /*001a*/ 	.short	0x0064
        /*001c*/ 	.short	0x0082
	.zero		2


//--------------------- .nv.info                  --------------------------
	.section	.nv.info,"",@"SHT_CUDA_INFO"
	.align	4


	//----- nvinfo : EIATTR_REGCOUNT
	.align		4
        /*0000*/ 	.byte	0x04, 0x2f
        /*0002*/ 	.short	(.L_19 - .L_18)
	.align		4
.L_18:
        /*0004*/ 	.word	index@(_ZN7cutlass13device_kernelINS_4gemm6kernel13GemmUniversalIN4cute5tupleIJiiiiEEENS1_10collective13CollectiveMmaINS1_35MainloopSm100TmaUmmaWarpSpecializedILi13ELi2ELi4ENS5_IJNS4_1CILi4EEENSA_ILi2EEENSA_ILi1EEEEEEEENS5_IJNSA_ILi128EEESG_NSA_ILi64EEEEEENS_6half_tENS5_IJlSD_lEEESJ_SK_NS4_8TiledMMAINS4_8MMA_AtomIJNS4_26SM100_MMA_F16BF16_2x1SM_SSISJ_SJ_fLi128ELi128ELNS4_4UMMA5MajorE0ELSP_0ELNSO_7ScaleInE0ELSQ_0EEEEEENS4_6LayoutINS5_IJSD_SD_SD_EEENS5_IJNSA_ILi0EEESV_SV_EEEEENS5_IJNS4_10UnderscoreESY_SY_EEEEENS4_28SM100_TMA_2SM_LOAD_MULTICASTENS4_14ComposedLayoutINS4_7SwizzleILi3ELi4ELi3EEENS4_18smem_ptr_flag_bitsILi16EEENST_INS5_IJNSA_ILi8EEESH_EEENS5_IJSH_SD_EEEEEEEvNS4_8identityES11_S1B_vS1C_EENS_8epilogue10collective18CollectiveEpilogueINS1E_23Sm100TmaWarpSpecializedILi4ELi2ELi16ELb1ELb0EEEJNS5_IJSH_SG_SH_EEENS5_IJNST_ISH_SD_EENST_INS5_IJNSA_ILi16EEESC_EEENS5_IJSD_SH_EEEEEEEESJ_SK_SJ_SK_NS1E_6fusion15FusionCallbacksIS1I_NS1Q_17LinearCombinationISJ_fSJ_fLNS_15FloatRoundStyleE2EEES1J_S1P_JEEENS4_5SM1004TMEM4LOAD26SM100_TMEM_LOAD_32dp32b16xENS4_13SM90_TMA_LOADENS12_INS13_ILi1ELi4ELi3EEES16_NST_INS5_IJS17_S1L_EEENS5_IJS1L_SD_EEEEEEENS4_39AutoVectorizingCopyWithAssumedAlignmentILi128EEENS4_14SM90_TMA_STOREES25_S27_S27_EEEvvEEEEvNT_6ParamsE)
        /*0008*/ 	.word	0x00000045


	//----- nvinfo : EIATTR_FRAME_SIZE
	.align		4
.L_19:
        /*000c*/ 	.byte	0x04, 0x11
        /*000e*/ 	.short	(.L_21 - .L_20)
	.align		4
.L_20:
        /*0010*/ 	.word	index@($__internal_2_$__cuda_sm10x_tcgen05_guardrail_trap_unallocated_columns_being_dealloced)
        /*0014*/ 	.word	0x00000000


	//----- nvinfo : EIATTR_FRAME_SIZE
	.align		4
.L_21:
        /*0018*/ 	.byte	0x04, 0x11
        /*001a*/ 	.short	(.L_23 - .L_22)
	.align		4
.L_22:
        /*001c*/ 	.word	index@($__internal_1_$__cuda_sm10x_tcgen05_guardrail_trap_phase_invalid_during_alloc)
        /*0020*/ 	.word	0x00000000


	//----- nvinfo : EIATTR_FRAME_SIZE
	.align		4
.L_23:
        /*0024*/ 	.byte	0x04, 0x11
        /*0026*/ 	.short	(.L_25 - .L_24)
	.align		4
.L_24:
        /*0028*/ 	.word	index@($__internal_0_$__cuda_sm10x_tcgen05_guardrail_trap_col_being_dealloced_not_returned_by_alloc)
        /*002c*/ 	.word	0x00000000


	//----- nvinfo : EIATTR_FRAME_SIZE
	.align		4
.L_25:
        /*0030*/ 	.byte	0x04, 0x11
        /*0032*/ 	.short	(.L_27 - .L_26)
	.align		4
.L_26:
        /*0034*/ 	.word	index@(_ZN7cutlass13device_kernelINS_4gemm6kernel13GemmUniversalIN4cute5tupleIJiiiiEEENS1_10collective13CollectiveMmaINS1_35MainloopSm100TmaUmmaWarpSpecializedILi13ELi2ELi4ENS5_IJNS4_1CILi4EEENSA_ILi2EEENSA_ILi1EEEEEEEENS5_IJNSA_ILi128EEESG_NSA_ILi64EEEEEENS_6half_tENS5_IJlSD_lEEESJ_SK_NS4_8TiledMMAINS4_8MMA_AtomIJNS4_26SM100_MMA_F16BF16_2x1SM_SSISJ_SJ_fLi128ELi128ELNS4_4UMMA5MajorE0ELSP_0ELNSO_7ScaleInE0ELSQ_0EEEEEENS4_6LayoutINS5_IJSD_SD_SD_EEENS5_IJNSA_ILi0EEESV_SV_EEEEENS5_IJNS4_10UnderscoreESY_SY_EEEEENS4_28SM100_TMA_2SM_LOAD_MULTICASTENS4_14ComposedLayoutINS4_7SwizzleILi3ELi4ELi3EEENS4_18smem_ptr_flag_bitsILi16EEENST_INS5_IJNSA_ILi8EEESH_EEENS5_IJSH_SD_EEEEEEEvNS4_8identityES11_S1B_vS1C_EENS_8epilogue10collective18CollectiveEpilogueINS1E_23Sm100TmaWarpSpecializedILi4ELi2ELi16ELb1ELb0EEEJNS5_IJSH_SG_SH_EEENS5_IJNST_ISH_SD_EENST_INS5_IJNSA_ILi16EEESC_EEENS5_IJSD_SH_EEEEEEEESJ_SK_SJ_SK_NS1E_6fusion15FusionCallbacksIS1I_NS1Q_17LinearCombinationISJ_fSJ_fLNS_15FloatRoundStyleE2EEES1J_S1P_JEEENS4_5SM1004TMEM4LOAD26SM100_TMEM_LOAD_32dp32b16xENS4_13SM90_TMA_LOADENS12_INS13_ILi1ELi4ELi3EEES16_NST_INS5_IJS17_S1L_EEENS5_IJS1L_SD_EEEEEEENS4_39AutoVectorizingCopyWithAssumedAlignmentILi128EEENS4_14SM90_TMA_STOREES25_S27_S27_EEEvvEEEEvNT_6ParamsE)
        /*0038*/ 	.word	0x00000000


	//----- nvinfo : EIATTR_MIN_STACK_SIZE
	.align		4
.L_27:
        /*003c*/ 	.byte	0x04, 0x12
        /*003e*/ 	.short	(.L_29 - .L_28)
	.align		4
.L_28:
        /*0040*/ 	.word	index@(_ZN7cutlass13device_kernelINS_4gemm6kernel13GemmUniversalIN4cute5tupleIJiiiiEEENS1_10collective13CollectiveMmaINS1_35MainloopSm100TmaUmmaWarpSpecializedILi13ELi2ELi4ENS5_IJNS4_1CILi4EEENSA_ILi2EEENSA_ILi1EEEEEEEENS5_IJNSA_ILi128EEESG_NSA_ILi64EEEEEENS_6half_tENS5_IJlSD_lEEESJ_SK_NS4_8TiledMMAINS4_8MMA_AtomIJNS4_26SM100_MMA_F16BF16_2x1SM_SSISJ_SJ_fLi128ELi128ELNS4_4UMMA5MajorE0ELSP_0ELNSO_7ScaleInE0ELSQ_0EEEEEENS4_6LayoutINS5_IJSD_SD_SD_EEENS5_IJNSA_ILi0EEESV_SV_EEEEENS5_IJNS4_10UnderscoreESY_SY_EEEEENS4_28SM100_TMA_2SM_LOAD_MULTICASTENS4_14ComposedLayoutINS4_7SwizzleILi3ELi4ELi3EEENS4_18smem_ptr_flag_bitsILi16EEENST_INS5_IJNSA_ILi8EEESH_EEENS5_IJSH_SD_EEEEEEEvNS4_8identityES11_S1B_vS1C_EENS_8epilogue10collective18CollectiveEpilogueINS1E_23Sm100TmaWarpSpecializedILi4ELi2ELi16ELb1ELb0EEEJNS5_IJSH_SG_SH_EEENS5_IJNST_ISH_SD_EENST_INS5_IJNSA_ILi16EEESC_EEENS5_IJSD_SH_EEEEEEEESJ_SK_SJ_SK_NS1E_6fusion15FusionCallbacksIS1I_NS1Q_17LinearCombinationISJ_fSJ_fLNS_15FloatRoundStyleE2EEES1J_S1P_JEEENS4_5SM1004TMEM4LOAD26SM100_TMEM_LOAD_32dp32b16xENS4_13SM90_TMA_LOADENS12_INS13_ILi1ELi4ELi3EEES16_NST_INS5_IJS17_S1L_EEENS5_IJS1L_SD_EEEEEEENS4_39AutoVectorizingCopyWithAssumedAlignmentILi128EEENS4_14SM90_TMA_STOREES25_S27_S27_EEEvvEEEEvNT_6ParamsE)
        /*0044*/ 	.word	0x00000000
.L_29:


//--------------------- .nv.compat                --------------------------
	.section	.nv.compat,"",@"SHT_CUDA_COMPAT_INFO"
	.align	4
        /*0000*/ 	.byte	0x02, 0x09, 0x01, 0x00, 0x02, 0x02, 0x02, 0x00, 0x02, 0x05, 0x05, 0x00, 0x03, 0x07, 0x01, 0x01
        /*0010*/ 	.byte	0x02, 0x03, 0x01, 0x00, 0x02, 0x06, 0x01, 0x00, 0x04, 0x0b, 0x08, 0x00, 0x09, 0x00, 0x00, 0x00
        /*0020*/ 	.byte	0x00, 0x00, 0x00, 0x00


//--------------------- .nv.info._ZN7cutlass13device_kernelINS_4gemm6kernel13GemmUniversalIN4cute5tupleIJiiiiEEENS1_10collective13CollectiveMmaINS1_35MainloopSm100TmaUmmaWarpSpecializedILi13ELi2ELi4ENS5_IJNS4_1CILi4EEENSA_ILi2EEENSA_ILi1EEEEEEEENS5_IJNSA_ILi128EEESG_NSA_ILi64EEEEEENS_6half_tENS5_IJlSD_lEEESJ_SK_NS4_8TiledMMAINS4_8MMA_AtomIJNS4_26SM100_MMA_F16BF16_2x1SM_SSISJ_SJ_fLi128ELi128ELNS4_4UMMA5MajorE0ELSP_0ELNSO_7ScaleInE0ELSQ_0EEEEEENS4_6LayoutINS5_IJSD_SD_SD_EEENS5_IJNSA_ILi0EEESV_SV_EEEEENS5_IJNS4_10UnderscoreESY_SY_EEEEENS4_28SM100_TMA_2SM_LOAD_MULTICASTENS4_14ComposedLayoutINS4_7SwizzleILi3ELi4ELi3EEENS4_18smem_ptr_flag_bitsILi16EEENST_INS5_IJNSA_ILi8EEESH_EEENS5_IJSH_SD_EEEEEEEvNS4_8identityES11_S1B_vS1C_EENS_8epilogue10collective18CollectiveEpilogueINS1E_23Sm100TmaWarpSpecializedILi4ELi2ELi16ELb1ELb0EEEJNS5_IJSH_SG_SH_EEENS5_IJNST_ISH_SD_EENST_INS5_IJNSA_ILi16EEESC_EEENS5_IJSD_SH_EEEEEEEESJ_SK_SJ_SK_NS1E_6fusion15FusionCallbacksIS1I_NS1Q_17LinearCombinationISJ_fSJ_fLNS_15FloatRoundStyleE2EEES1J_S1P_JEEENS4_5SM1004TMEM4LOAD26SM100_TMEM_LOAD_32dp32b16xENS4_13SM90_TMA_LOADENS12_INS13_ILi1ELi4ELi3EEES16_NST_INS5_IJS17_S1L_EEENS5_IJS1L_SD_EEEEEEENS4_39AutoVectorizingCopyWithAssumedAlignmentILi128EEENS4_14SM90_TMA_STOREES25_S27_S27_EEEvvEEEEvNT_6ParamsE --------------------------
	.section	.nv.info._ZN7cutlass13device_kernelINS_4gemm6kernel13GemmUniversalIN4cute5tupleIJiiiiEEENS1_10collective13CollectiveMmaINS1_35MainloopSm100TmaUmmaWarpSpecializedILi13ELi2ELi4ENS5_IJNS4_1CILi4EEENSA_ILi2EEENSA_ILi1EEEEEEEENS5_IJNSA_ILi128EEESG_NSA_ILi64EEEEEENS_6half_tENS5_IJlSD_lEEESJ_SK_NS4_8TiledMMAINS4_8MMA_AtomIJNS4_26SM100_MMA_F16BF16_2x1SM_SSISJ_SJ_fLi128ELi128ELNS4_4UMMA5MajorE0ELSP_0ELNSO_7ScaleInE0ELSQ_0EEEEEENS4_6LayoutINS5_IJSD_SD_SD_EEENS5_IJNSA_ILi0EEESV_SV_EEEEENS5_IJNS4_10UnderscoreESY_SY_EEEEENS4_28SM100_TMA_2SM_LOAD_MULTICASTENS4_14ComposedLayoutINS4_7SwizzleILi3ELi4ELi3EEENS4_18smem_ptr_flag_bitsILi16EEENST_INS5_IJNSA_ILi8EEESH_EEENS5_IJSH_SD_EEEEEEEvNS4_8identityES11_S1B_vS1C_EENS_8epilogue10collective18CollectiveEpilogueINS1E_23Sm100TmaWarpSpecializedILi4ELi2ELi16ELb1ELb0EEEJNS5_IJSH_SG_SH_EEENS5_IJNST_ISH_SD_EENST_INS5_IJNSA_ILi16EEESC_EEENS5_IJSD_SH_EEEEEEEESJ_SK_SJ_SK_NS1E_6fusion15FusionCallbacksIS1I_NS1Q_17LinearCombinationISJ_fSJ_fLNS_15FloatRoundStyleE2EEES1J_S1P_JEEENS4_5SM1004TMEM4LOAD26SM100_TMEM_LOAD_32dp32b16xENS4_13SM90_TMA_LOADENS12_INS13_ILi1ELi4ELi3EEES16_NST_INS5_IJS17_S1L_EEENS5_IJS1L_SD_EEEEEEENS4_39AutoVectorizingCopyWithAssumedAlignmentILi128EEENS4_14SM90_TMA_STOREES25_S27_S27_EEEvvEEEEvNT_6ParamsE,"",@"SHT_CUDA_INFO"
	.sectionflags	@""
	.align	4


	//----- nvinfo : EIATTR_CUDA_API_VERSION
	.align		4
        /*0000*/ 	.byte	0x04, 0x37
        /*0002*/ 	.short	(.L_31 - .L_30)
.L_30:
        /*0004*/ 	.word	0x00000082


	//----- nvinfo : EIATTR_KPARAM_INFO
	.align		4
.L_31:
        /*0008*/ 	.byte	0x04, 0x17
        /*000a*/ 	.short	(.L_33 - .L_32)
.L_32:
        /*000c*/ 	.word	0x00000000
        /*0010*/ 	.short	0x0000
        /*0012*/ 	.short	0x0000
        /*0014*/ 	.byte	0x00, 0xf0, 0x01, 0x20


	//----- nvinfo : EIATTR_AT_ENTRY_FRAGMENTS
	.align		4
.L_33:
        /*0018*/ 	.byte	0x04, 0x4f
        /*001a*/ 	.short	(.L_35 - .L_34)


	//   ....[0]....
.L_34:
        /*001c*/ 	.word	0x00000007


	//----- nvinfo : EIATTR_RESERVED_SMEM_USED
	.align		4
.L_35:
        /*0020*/ 	.byte	0x01, 0x41
	.zero		2


	//----- nvinfo : EIATTR_SPARSE_MMA_MASK
	.align		4
        /*0024*/ 	.byte	0x03, 0x50
        /*0026*/ 	.short	0x0000


	//----- nvinfo : EIATTR_TCGEN05_2CTA_USED
	.align		4
        /*0028*/ 	.byte	0x01, 0x52
	.zero		2


	//----- nvinfo : EIATTR_MAXREG_COUNT
	.align		4
        /*002c*/ 	.byte	0x03, 0x1b
        /*002e*/ 	.short	0x00ff


	//----- nvinfo : EIATTR_NUM_BARRIERS
	.align		4
        /*0030*/ 	.byte	0x02, 0x4c
        /*0032*/ 	.byte	0x07
	.zero		1


	//----- nvinfo : EIATTR_EXTERNS
	.align		4
        /*0034*/ 	.byte	0x04, 0x0f
        /*0036*/ 	.short	(.L_37 - .L_36)


	//   ....[0]....
	.align		4
.L_36:
        /*0038*/ 	.word	index@(__assertfail)


	//----- nvinfo : EIATTR_MERCURY_ISA_VERSION
	.align		4
.L_37:
        /*003c*/ 	.byte	0x03, 0x5f
        /*003e*/ 	.short	0x0101


	//----- nvinfo : EIATTR_INT_WARP_WIDE_INSTR_OFFSETS
	.align		4
        /*0040*/ 	.byte	0x04, 0x31
        /*0042*/ 	.short	(.L_39 - .L_38)


	//   ....[0]....
.L_38:
        /*0044*/ 	.word	0x00000eb0


	//   ....[1]....
        /*0048*/ 	.word	0x00000f50


	//   ....[2]....
        /*004c*/ 	.word	0x00004b10


	//   ....[3]....
        /*0050*/ 	.word	0x00004b40


	//   ....[4]....
        /*0054*/ 	.word	0x00004b60


	//   ....[5]....
        /*0058*/ 	.word	0x000056a0


	//   ....[6]....
        /*005c*/ 	.word	0x00005740


	//   ....[7]....
        /*0060*/ 	.word	0x00005800


	//   ....[8]....
        /*0064*/ 	.word	0x00005870


	//   ....[9]....
        /*0068*/ 	.word	0x00005930


	//   ....[10]....
        /*006c*/ 	.word	0x000059d0


	//   ....[11]....
        /*0070*/ 	.word	0x00005a40


	//   ....[12]....
        /*0074*/ 	.word	0x00005b00


	//   ....[13]....
        /*0078*/ 	.word	0x00005ba0


	//   ....[14]....
        /*007c*/ 	.word	0x00005c40


	//   ....[15]....
        /*0080*/ 	.word	0x00005d30


	//   ....[16]....
        /*0084*/ 	.word	0x00005e00


	//----- nvinfo : EIATTR_COOP_GROUP_MASK_REGIDS
	.align		4
.L_39:
        /*0088*/ 	.byte	0x04, 0x29
        /*008a*/ 	.short	(.L_41 - .L_40)


	//   ....[0]....
.L_40:
        /*008c*/ 	.word	0xffffffff


	//   ....[1]....
        /*0090*/ 	.word	0xffffffff


	//   ....[2]....
        /*0094*/ 	.word	0xffffffff


	//   ....[3]....
        /*0098*/ 	.word	0xffffffff


	//   ....[4]....
        /*009c*/ 	.word	0xffffffff


	//   ....[5]....
        /*00a0*/ 	.word	0xffffffff


	//   ....[6]....
        /*00a4*/ 	.word	0xffffffff


	//   ....[7]....
        /*00a8*/ 	.word	0xffffffff


	//   ....[8]....
        /*00ac*/ 	.word	0xffffffff


	//   ....[9]....
        /*00b0*/ 	.word	0xffffffff


	//   ....[10]....
        /*00b4*/ 	.word	0xffffffff


	//   ....[11]....
        /*00b8*/ 	.word	0xffffffff


	//   ....[12]....
        /*00bc*/ 	.word	0xffffffff


	//   ....[13]....
        /*00c0*/ 	.word	0xffffffff


	//----- nvinfo : EIATTR_COOP_GROUP_INSTR_OFFSETS
	.align		4
.L_41:
        /*00c4*/ 	.byte	0x04, 0x28
        /*00c6*/ 	.short	(.L_43 - .L_42)


	//   ....[0]....
.L_42:
        /*00c8*/ 	.word	0x000000b0


	//   ....[1]....
        /*00cc*/ 	.word	0x00000510


	//   ....[2]....
        /*00d0*/ 	.word	0x00000820


	//   ....[3]....
        /*00d4*/ 	.word	0x000009b0


	//   ....[4]....
        /*00d8*/ 	.word	0x00000aa0


	//   ....[5]....
        /*00dc*/ 	.word	0x00000c00


	//   ....[6]....
        /*00e0*/ 	.word	0x00000d90


	//   ....[7]....
        /*00e4*/ 	.word	0x00000fd0


	//   ....[8]....
        /*00e8*/ 	.word	0x00002530


	//   ....[9]....
        /*00ec*/ 	.word	0x000038f0


	//   ....[10]....
        /*00f0*/ 	.word	0x00003dc0


	//   ....[11]....
        /*00f4*/ 	.word	0x00003df0


	//   ....[12]....
        /*00f8*/ 	.word	0x00004a10


	//   ....[13]....
        /*00fc*/ 	.word	0x00004c20


	//----- nvinfo : EIATTR_VRC_CTA_INIT_COUNT
	.align		4
.L_43:
        /*0100*/ 	.byte	0x02, 0x4a
        /*0102*/ 	.byte	0x80
	.zero		1


	//----- nvinfo : EIATTR_SYSCALL_OFFSETS
	.align		4
        /*0104*/ 	.byte	0x04, 0x46
        /*0106*/ 	.short	(.L_45 - .L_44)


	//   ....[0]....
.L_44:
        /*0108*/ 	.word	0x00006980


	//   ....[1]....
        /*010c*/ 	.word	0x00006a70


	//   ....[2]....
        /*0110*/ 	.word	0x000071a0


	//   ....[3]....
        /*0114*/ 	.word	0x00007ad0


	//   ....[4]....
        /*0118*/ 	.word	0x000083a0


	//   ....[5]....
        /*011c*/ 	.word	0x00008c70


	//----- nvinfo : EIATTR_MBARRIER_INSTR_OFFSETS
	.align		4
.L_45:
        /*0120*/ 	.byte	0x04, 0x39
        /*0122*/ 	.short	(.L_47 - .L_46)


	//   ....[0]....
.L_46:
        /*0124*/ 	.word	0x00000660
        /*0128*/ 	.word	0x000000ff
        /*012c*/ 	.word	0x00000000
        /*0130*/ 	.short	0x0100
        /*0132*/ 	.byte	0x04
	.zero		1


	//   ....[1]....
        /*0134*/ 	.word	0x00000670
        /*0138*/ 	.word	0x000000ff
        /*013c*/ 	.word	0x00000068
        /*0140*/ 	.short	0x0100
        /*0142*/ 	.byte	0x04
	.zero		1


	//   ....[2]....
        /*0144*/ 	.word	0x00000680
        /*0148*/ 	.word	0x000000ff
        /*014c*/ 	.word	0x00000008
        /*0150*/ 	.short	0x0100
        /*0152*/ 	.byte	0x04
	.zero		1


	//   ....[3]....
        /*0154*/ 	.word	0x00000690
        /*0158*/ 	.word	0x000000ff
        /*015c*/ 	.word	0x00000070
        /*0160*/ 	.short	0x0100
        /*0162*/ 	.byte	0x04
	.zero		1


	//   ....[4]....
        /*0164*/ 	.word	0x000006a0
        /*0168*/ 	.word	0x000000ff
        /*016c*/ 	.word	0x00000010
        /*0170*/ 	.short	0x0100
        /*0172*/ 	.byte	0x04
	.zero		1


	//   ....[5]....
        /*0174*/ 	.word	0x000006b0
        /*0178*/ 	.word	0x000000ff
        /*017c*/ 	.word	0x00000078
        /*0180*/ 	.short	0x0100
        /*0182*/ 	.byte	0x04
	.zero		1


	//   ....[6]....
        /*0184*/ 	.word	0x000006c0
        /*0188*/ 	.word	0x000000ff
        /*018c*/ 	.word	0x00000018
        /*0190*/ 	.short	0x0100
        /*0192*/ 	.byte	0x04
	.zero		1


	//   ....[7]....
        /*0194*/ 	.word	0x000006d0
        /*0198*/ 	.word	0x000000ff
        /*019c*/ 	.word	0x00000080
        /*01a0*/ 	.short	0x0100
        /*01a2*/ 	.byte	0x04
	.zero		1


	//   ....[8]....
        /*01a4*/ 	.word	0x000006e0
        /*01a8*/ 	.word	0x000000ff
        /*01ac*/ 	.word	0x00000020
        /*01b0*/ 	.short	0x0100
        /*01b2*/ 	.byte	0x04
	.zero		1


	//   ....[9]....
        /*01b4*/ 	.word	0x000006f0
        /*01b8*/ 	.word	0x000000ff
        /*01bc*/ 	.word	0x00000088
        /*01c0*/ 	.short	0x0100
        /*01c2*/ 	.byte	0x04
	.zero		1


	//   ....[10]....
        /*01c4*/ 	.word	0x00000700
        /*01c8*/ 	.word	0x000000ff
        /*01cc*/ 	.word	0x00000028
        /*01d0*/ 	.short	0x0100
        /*01d2*/ 	.byte	0x04
	.zero		1


	//   ....[11]....
        /*01d4*/ 	.word	0x00000710
        /*01d8*/ 	.word	0x000000ff
        /*01dc*/ 	.word	0x00000090
        /*01e0*/ 	.short	0x0100
        /*01e2*/ 	.byte	0x04
	.zero		1


	//   ....[12]....
        /*01e4*/ 	.word	0x00000720
        /*01e8*/ 	.word	0x000000ff
        /*01ec*/ 	.word	0x00000030
        /*01f0*/ 	.short	0x0100
        /*01f2*/ 	.byte	0x04
	.zero		1


	//   ....[13]....
        /*01f4*/ 	.word	0x00000730
        /*01f8*/ 	.word	0x000000ff
        /*01fc*/ 	.word	0x00000098
        /*0200*/ 	.short	0x0100
        /*0202*/ 	.byte	0x04
	.zero		1


	//   ....[14]....
        /*0204*/ 	.word	0x00000740
        /*0208*/ 	.word	0x000000ff
        /*020c*/ 	.word	0x00000038
        /*0210*/ 	.short	0x0100
        /*0212*/ 	.byte	0x04
	.zero		1


	//   ....[15]....
        /*0214*/ 	.word	0x00000750
        /*0218*/ 	.word	0x000000ff
        /*021c*/ 	.word	0x000000a0
        /*0220*/ 	.short	0x0100
        /*0222*/ 	.byte	0x04
	.zero		1


	//   ....[16]....
        /*0224*/ 	.word	0x00000760
        /*0228*/ 	.word	0x000000ff
        /*022c*/ 	.word	0x00000040
        /*0230*/ 	.short	0x0100
        /*0232*/ 	.byte	0x04
	.zero		1


	//   ....[17]....
        /*0234*/ 	.word	0x00000770
        /*0238*/ 	.word	0x000000ff
        /*023c*/ 	.word	0x000000a8
        /*0240*/ 	.short	0x0100
        /*0242*/ 	.byte	0x04
	.zero		1


	//   ....[18]....
        /*0244*/ 	.word	0x00000780
        /*0248*/ 	.word	0x000000ff
        /*024c*/ 	.word	0x00000048
        /*0250*/ 	.short	0x0100
        /*0252*/ 	.byte	0x04
	.zero		1


	//   ....[19]....
        /*0254*/ 	.word	0x00000790
        /*0258*/ 	.word	0x000000ff
        /*025c*/ 	.word	0x000000b0
        /*0260*/ 	.short	0x0100
        /*0262*/ 	.byte	0x04
	.zero		1


	//   ....[20]....
        /*0264*/ 	.word	0x000007a0
        /*0268*/ 	.word	0x000000ff
        /*026c*/ 	.word	0x00000050
        /*0270*/ 	.short	0x0100
        /*0272*/ 	.byte	0x04
	.zero		1


	//   ....[21]....
        /*0274*/ 	.word	0x000007b0
        /*0278*/ 	.word	0x000000ff
        /*027c*/ 	.word	0x000000b8
        /*0280*/ 	.short	0x0100
        /*0282*/ 	.byte	0x04
	.zero		1


	//   ....[22]....
        /*0284*/ 	.word	0x000007c0
        /*0288*/ 	.word	0x000000ff
        /*028c*/ 	.word	0x00000058
        /*0290*/ 	.short	0x0100
        /*0292*/ 	.byte	0x04
	.zero		1


	//   ....[23]....
        /*0294*/ 	.word	0x000007d0
        /*0298*/ 	.word	0x000000ff
        /*029c*/ 	.word	0x000000c0
        /*02a0*/ 	.short	0x0100
        /*02a2*/ 	.byte	0x04
	.zero		1


	//   ....[24]....
        /*02a4*/ 	.word	0x000007e0
        /*02a8*/ 	.word	0x000000ff
        /*02ac*/ 	.word	0x00000060
        /*02b0*/ 	.short	0x0100
        /*02b2*/ 	.byte	0x04
	.zero		1


	//   ....[25]....
        /*02b4*/ 	.word	0x000007f0
        /*02b8*/ 	.word	0x000000ff
        /*02bc*/ 	.word	0x000000c8
        /*02c0*/ 	.short	0x0100
        /*02c2*/ 	.byte	0x04
	.zero		1


	//   ....[26]....
        /*02c4*/ 	.word	0x00000920
        /*02c8*/ 	.word	0x000000ff
        /*02cc*/ 	.word	0x000000d0
        /*02d0*/ 	.short	0x0100
        /*02d2*/ 	.byte	0x04
	.zero		1


	//   ....[27]....
        /*02d4*/ 	.word	0x00000930
        /*02d8*/ 	.word	0x000000ff
        /*02dc*/ 	.word	0x000000f0
        /*02e0*/ 	.short	0x0100
        /*02e2*/ 	.byte	0x04
	.zero		1


	//   ....[28]....
        /*02e4*/ 	.word	0x00000940
        /*02e8*/ 	.word	0x000000ff
        /*02ec*/ 	.word	0x000000d8
        /*02f0*/ 	.short	0x0100
        /*02f2*/ 	.byte	0x04
	.zero		1


	//   ....[29]....
        /*02f4*/ 	.word	0x00000950
        /*02f8*/ 	.word	0x000000ff
        /*02fc*/ 	.word	0x000000f8
        /*0300*/ 	.short	0x0100
        /*0302*/ 	.byte	0x04
	.zero		1


	//   ....[30]....
        /*0304*/ 	.word	0x00000960
        /*0308*/ 	.word	0x000000ff
        /*030c*/ 	.word	0x000000e0
        /*0310*/ 	.short	0x0100
        /*0312*/ 	.byte	0x04
	.zero		1


	//   ....[31]....
        /*0314*/ 	.word	0x00000970
        /*0318*/ 	.word	0x000000ff
        /*031c*/ 	.word	0x00000100
        /*0320*/ 	.short	0x0100
        /*0322*/ 	.byte	0x04
	.zero		1


	//   ....[32]....
        /*0324*/ 	.word	0x00000980
        /*0328*/ 	.word	0x000000ff
        /*032c*/ 	.word	0x000000e8
        /*0330*/ 	.short	0x0100
        /*0332*/ 	.byte	0x04
	.zero		1


	//   ....[33]....
        /*0334*/ 	.word	0x00000990
        /*0338*/ 	.word	0x000000ff
        /*033c*/ 	.word	0x00000108
        /*0340*/ 	.short	0x0100
        /*0342*/ 	.byte	0x04
	.zero		1


	//   ....[34]....
        /*0344*/ 	.word	0x00000a70
        /*0348*/ 	.word	0x000000ff
        /*034c*/ 	.word	0x00000110
        /*0350*/ 	.short	0x0100
        /*0352*/ 	.byte	0x06
	.zero		1


	//   ....[35]....
        /*0354*/ 	.word	0x00000a80
        /*0358*/ 	.word	0x000000ff
        /*035c*/ 	.word	0x00000118
        /*0360*/ 	.short	0x0100
        /*0362*/ 	.byte	0x06
	.zero		1


	//   ....[36]....
        /*0364*/ 	.word	0x00000bb0
        /*0368*/ 	.word	0x000000ff
        /*036c*/ 	.word	0x00000120
        /*0370*/ 	.short	0x0100
        /*0372*/ 	.byte	0x06
	.zero		1


	//   ....[37]....
        /*0374*/ 	.word	0x00000bc0
        /*0378*/ 	.word	0x000000ff
        /*037c*/ 	.word	0x00000130
        /*0380*/ 	.short	0x0100
        /*0382*/ 	.byte	0x06
	.zero		1


	//   ....[38]....
        /*0384*/ 	.word	0x00000bd0
        /*0388*/ 	.word	0x000000ff
        /*038c*/ 	.word	0x00000128
        /*0390*/ 	.short	0x0100
        /*0392*/ 	.byte	0x06
	.zero		1


	//   ....[39]....
        /*0394*/ 	.word	0x00000be0
        /*0398*/ 	.word	0x000000ff
        /*039c*/ 	.word	0x00000138
        /*03a0*/ 	.short	0x0100
        /*03a2*/ 	.byte	0x06
	.zero		1


	//   ....[40]....
        /*03a4*/ 	.word	0x00000d00
        /*03a8*/ 	.word	0x000000ff
        /*03ac*/ 	.word	0x00000140
        /*03b0*/ 	.short	0x0100
        /*03b2*/ 	.byte	0x04
	.zero		1


	//   ....[41]....
        /*03b4*/ 	.word	0x00000d10
        /*03b8*/ 	.word	0x000000ff
        /*03bc*/ 	.word	0x00000160
        /*03c0*/ 	.short	0x0100
        /*03c2*/ 	.byte	0x04
	.zero		1


	//   ....[42]....
        /*03c4*/ 	.word	0x00000d20
        /*03c8*/ 	.word	0x000000ff
        /*03cc*/ 	.word	0x00000148
        /*03d0*/ 	.short	0x0100
        /*03d2*/ 	.byte	0x04
	.zero		1


	//   ....[43]....
        /*03d4*/ 	.word	0x00000d30
        /*03d8*/ 	.word	0x000000ff
        /*03dc*/ 	.word	0x00000168
        /*03e0*/ 	.short	0x0100
        /*03e2*/ 	.byte	0x04
	.zero		1


	//   ....[44]....
        /*03e4*/ 	.word	0x00000d40
        /*03e8*/ 	.word	0x000000ff
        /*03ec*/ 	.word	0x00000150
        /*03f0*/ 	.short	0x0100
        /*03f2*/ 	.byte	0x04
	.zero		1


	//   ....[45]....
        /*03f4*/ 	.word	0x00000d50
        /*03f8*/ 	.word	0x000000ff
        /*03fc*/ 	.word	0x00000170
        /*0400*/ 	.short	0x0100
        /*0402*/ 	.byte	0x04
	.zero		1


	//   ....[46]....
        /*0404*/ 	.word	0x00000d60
        /*0408*/ 	.word	0x000000ff
        /*040c*/ 	.word	0x00000158
        /*0410*/ 	.short	0x0100
        /*0412*/ 	.byte	0x04
	.zero		1


	//   ....[47]....
        /*0414*/ 	.word	0x00000d70
        /*0418*/ 	.word	0x000000ff
        /*041c*/ 	.word	0x00000178
        /*0420*/ 	.short	0x0100
        /*0422*/ 	.byte	0x04
	.zero		1


	//   ....[48]....
        /*0424*/ 	.word	0x00000e60
        /*0428*/ 	.word	0x000000ff
        /*042c*/ 	.word	0x00000180
        /*0430*/ 	.short	0x0100
        /*0432*/ 	.byte	0x04
	.zero		1


	//   ....[49]....
        /*0434*/ 	.word	0x00000e70
        /*0438*/ 	.word	0x000000ff
        /*043c*/ 	.word	0x00000190
        /*0440*/ 	.short	0x0100
        /*0442*/ 	.byte	0x04
	.zero		1


	//   ....[50]....
        /*0444*/ 	.word	0x00000e80
        /*0448*/ 	.word	0x000000ff
        /*044c*/ 	.word	0x00000188
        /*0450*/ 	.short	0x0100
        /*0452*/ 	.byte	0x04
	.zero		1


	//   ....[51]....
        /*0454*/ 	.word	0x00000e90
        /*0458*/ 	.word	0x000000ff
        /*045c*/ 	.word	0x00000198
        /*0460*/ 	.short	0x0100
        /*0462*/ 	.byte	0x04
	.zero		1


	//   ....[52]....
        /*0464*/ 	.word	0x00000f90
        /*0468*/ 	.word	0x000000ff
        /*046c*/ 	.word	0x000001a0
        /*0470*/ 	.short	0x0100
        /*0472*/ 	.byte	0x06
	.zero		1


	//   ....[53]....
        /*0474*/ 	.word	0x00001cd0
        /*0478*/ 	.word	0x00000000
        /*047c*/ 	.word	0x00000190
        /*0480*/ 	.short	0x010a
        /*0482*/ 	.byte	0xff
	.zero		1


	//   ....[54]....
        /*0484*/ 	.word	0x00001d00
        /*0488*/ 	.word	0x00000000
        /*048c*/ 	.word	0x00000180
        /*0490*/ 	.short	0x0101
        /*0492*/ 	.byte	0xff
	.zero		1


	//   ....[55]....
        /*0494*/ 	.word	0x00001dc0
        /*0498*/ 	.word	0x000000ff
        /*049c*/ 	.word	0x00000068
        /*04a0*/ 	.short	0x010a
        /*04a2*/ 	.byte	0x04
	.zero		1


	//   ....[56]....
        /*04a4*/ 	.word	0x00001e90
        /*04a8*/ 	.word	0x000000ff
        /*04ac*/ 	.word	0x00000068
        /*04b0*/ 	.short	0x010a
        /*04b2*/ 	.byte	0x21
	.zero		1


	//   ....[57]....
        /*04b4*/ 	.word	0x00002040
        /*04b8*/ 	.word	0x000000ff
        /*04bc*/ 	.word	0x00000068
        /*04c0*/ 	.short	0x010a
        /*04c2*/ 	.byte	0x05
	.zero		1


	//   ....[58]....
        /*04c4*/ 	.word	0x00002190
        /*04c8*/ 	.word	0x000000ff
        /*04cc*/ 	.word	0x00000118
        /*04d0*/ 	.short	0x0101
        /*04d2*/ 	.byte	0x06
	.zero		1


	//   ....[59]....
        /*04d4*/ 	.word	0x000021b0
        /*04d8*/ 	.word	0x000000ff
        /*04dc*/ 	.word	0x00000068
        /*04e0*/ 	.short	0x010a
        /*04e2*/ 	.byte	0x04
	.zero		1


	//   ....[60]....
        /*04e4*/ 	.word	0x00002230
        /*04e8*/ 	.word	0x000000ff
        /*04ec*/ 	.word	0x00000068
        /*04f0*/ 	.short	0x010a
        /*04f2*/ 	.byte	0x11
	.zero		1


	//   ....[61]....
        /*04f4*/ 	.word	0x000023c0
        /*04f8*/ 	.word	0x000000ff
        /*04fc*/ 	.word	0x00000068
        /*0500*/ 	.short	0x010a
        /*0502*/ 	.byte	0x05
	.zero		1


	//   ....[62]....
        /*0504*/ 	.word	0x00002560
        /*0508*/ 	.word	0x00000003
        /*050c*/ 	.word	0x00000120
        /*0510*/ 	.short	0x010a
        /*0512*/ 	.byte	0xff
	.zero		1


	//   ....[63]....
        /*0514*/ 	.word	0x000026b0
        /*0518*/ 	.word	0x00000000
        /*051c*/ 	.word	0x00000000
        /*0520*/ 	.short	0x0101
        /*0522*/ 	.byte	0xff
	.zero		1


	//   ....[64]....
        /*0524*/ 	.word	0x00002c60
        /*0528*/ 	.word	0x000000ff
        /*052c*/ 	.word	0x00000000
        /*0530*/ 	.short	0x010a
        /*0532*/ 	.byte	0x04
	.zero		1


	//   ....[65]....
        /*0534*/ 	.word	0x00002cf0
        /*0538*/ 	.word	0x000000ff
        /*053c*/ 	.word	0x00000000
        /*0540*/ 	.short	0x010a
        /*0542*/ 	.byte	0x05
	.zero		1


	//   ....[66]....
        /*0544*/ 	.word	0x00002d80
        /*0548*/ 	.word	0x000000ff
        /*054c*/ 	.word	0x00000000
        /*0550*/ 	.short	0x010a
        /*0552*/ 	.byte	0x05
	.zero		1


	//   ....[67]....
        /*0554*/ 	.word	0x00002e10
        /*0558*/ 	.word	0x000000ff
        /*055c*/ 	.word	0x00000000
        /*0560*/ 	.short	0x010a
        /*0562*/ 	.byte	0x05
	.zero		1


	//   ....[68]....
        /*0564*/ 	.word	0x00002ea0
        /*0568*/ 	.word	0x000000ff
        /*056c*/ 	.word	0x00000000
        /*0570*/ 	.short	0x010a
        /*0572*/ 	.byte	0x05
	.zero		1


	//   ....[69]....
        /*0574*/ 	.word	0x00002f30
        /*0578*/ 	.word	0x000000ff
        /*057c*/ 	.word	0x00000000
        /*0580*/ 	.short	0x010a
        /*0582*/ 	.byte	0x05
	.zero		1


	//   ....[70]....
        /*0584*/ 	.word	0x00002fc0
        /*0588*/ 	.word	0x000000ff
        /*058c*/ 	.word	0x00000000
        /*0590*/ 	.short	0x010a
        /*0592*/ 	.byte	0x05
	.zero		1


	//   ....[71]....
        /*0594*/ 	.word	0x00003050
        /*0598*/ 	.word	0x000000ff
        /*059c*/ 	.word	0x00000000
        /*05a0*/ 	.short	0x010a
        /*05a2*/ 	.byte	0x05
	.zero		1


	//   ....[72]....
        /*05a4*/ 	.word	0x000030e0
        /*05a8*/ 	.word	0x000000ff
        /*05ac*/ 	.word	0x00000000
        /*05b0*/ 	.short	0x010a
        /*05b2*/ 	.byte	0x05
	.zero		1


	//   ....[73]....
        /*05b4*/ 	.word	0x00003170
        /*05b8*/ 	.word	0x000000ff
        /*05bc*/ 	.word	0x00000000
        /*05c0*/ 	.short	0x010a
        /*05c2*/ 	.byte	0x05
	.zero		1


	//   ....[74]....
        /*05c4*/ 	.word	0x00003200
        /*05c8*/ 	.word	0x000000ff
        /*05cc*/ 	.word	0x00000000
        /*05d0*/ 	.short	0x010a
        /*05d2*/ 	.byte	0x05
	.zero		1


	//   ....[75]....
        /*05d4*/ 	.word	0x00003290
        /*05d8*/ 	.word	0x000000ff
        /*05dc*/ 	.word	0x00000000
        /*05e0*/ 	.short	0x010a
        /*05e2*/ 	.byte	0x05
	.zero		1


	//   ....[76]....
        /*05e4*/ 	.word	0x00003330
        /*05e8*/ 	.word	0x00000000
        /*05ec*/ 	.word	0x00000000
        /*05f0*/ 	.short	0x010a
        /*05f2*/ 	.byte	0xff
	.zero		1


	//   ....[77]....
        /*05f4*/ 	.word	0x00003450
        /*05f8*/ 	.word	0x00000002
        /*05fc*/ 	.word	0x00000180
        /*0600*/ 	.short	0x010a
        /*0602*/ 	.byte	0xff
	.zero		1


	//   ....[78]....
        /*0604*/ 	.word	0x000034c0
        /*0608*/ 	.word	0x00000002
        /*060c*/ 	.word	0x00000000
        /*0610*/ 	.short	0x0101
        /*0612*/ 	.byte	0xff
	.zero		1


	//   ....[79]....
        /*0614*/ 	.word	0x000034e0
        /*0618*/ 	.word	0x000000ff
        /*061c*/ 	.word	0x00000130
        /*0620*/ 	.short	0x010a
        /*0622*/ 	.byte	0x04
	.zero		1


	//   ....[80]....
        /*0624*/ 	.word	0x00003600
        /*0628*/ 	.word	0x00000002
        /*062c*/ 	.word	0x00000120
        /*0630*/ 	.short	0x010a
        /*0632*/ 	.byte	0xff
	.zero		1


	//   ....[81]....
        /*0634*/ 	.word	0x00003700
        /*0638*/ 	.word	0x00000002
        /*063c*/ 	.word	0x00000000
        /*0640*/ 	.short	0x0101
        /*0642*/ 	.byte	0xff
	.zero		1


	//   ....[82]....
        /*0644*/ 	.word	0x00003790
        /*0648*/ 	.word	0x000000ff
        /*064c*/ 	.word	0x00000130
        /*0650*/ 	.short	0x0106
        /*0652*/ 	.byte	0x04
	.zero		1


	//   ....[83]....
        /*0654*/ 	.word	0x000037b0
        /*0658*/ 	.word	0x000000ff
        /*065c*/ 	.word	0x00000130
        /*0660*/ 	.short	0x010a
        /*0662*/ 	.byte	0x04
	.zero		1


	//   ....[84]....
        /*0664*/ 	.word	0x00003840
        /*0668*/ 	.word	0x000000ff
        /*066c*/ 	.word	0x00000130
        /*0670*/ 	.short	0x0106
        /*0672*/ 	.byte	0x07
	.zero		1


	//   ....[85]....
        /*0674*/ 	.word	0x00003880
        /*0678*/ 	.word	0x00000000
        /*067c*/ 	.word	0x00000130
        /*0680*/ 	.short	0x010a
        /*0682*/ 	.byte	0xff
	.zero		1


	//   ....[86]....
        /*0684*/ 	.word	0x00003ac0
        /*0688*/ 	.word	0x000000ff
        /*068c*/ 	.word	0x00000008
        /*0690*/ 	.short	0x010a
        /*0692*/ 	.byte	0x05
	.zero		1


	//   ....[87]....
        /*0694*/ 	.word	0x00003ae0
        /*0698*/ 	.word	0x000000ff
        /*069c*/ 	.word	0x00000008
        /*06a0*/ 	.short	0x010a
        /*06a2*/ 	.byte	0x05
	.zero		1


	//   ....[88]....
        /*06a4*/ 	.word	0x00003c70
        /*06a8*/ 	.word	0x000000ff
        /*06ac*/ 	.word	0x00000008
        /*06b0*/ 	.short	0x010a
        /*06b2*/ 	.byte	0x05
	.zero		1


	//   ....[89]....
        /*06b4*/ 	.word	0x00003c90
        /*06b8*/ 	.word	0x000000ff
        /*06bc*/ 	.word	0x00000008
        /*06c0*/ 	.short	0x010a
        /*06c2*/ 	.byte	0x05
	.zero		1


	//   ....[90]....
        /*06c4*/ 	.word	0x00003d50
        /*06c8*/ 	.word	0x000000ff
        /*06cc*/ 	.word	0x00000000
        /*06d0*/ 	.short	0x0101
        /*06d2*/ 	.byte	0x04
	.zero		1


	//   ....[91]....
        /*06d4*/ 	.word	0x00004090
        /*06d8*/ 	.word	0x00000000
        /*06dc*/ 	.word	0x00000120
        /*06e0*/ 	.short	0x010a
        /*06e2*/ 	.byte	0xff
	.zero		1


	//   ....[92]....
        /*06e4*/ 	.word	0x00004150
        /*06e8*/ 	.word	0x00000000
        /*06ec*/ 	.word	0x00000000
        /*06f0*/ 	.short	0x0101
        /*06f2*/ 	.byte	0xff
	.zero		1


	//   ....[93]....
        /*06f4*/ 	.word	0x00004210
        /*06f8*/ 	.word	0x000000ff
        /*06fc*/ 	.word	0x00000000
        /*0700*/ 	.short	0x010a
        /*0702*/ 	.byte	0x04
	.zero		1


	//   ....[94]....
        /*0704*/ 	.word	0x00004220
        /*0708*/ 	.word	0x000000ff
        /*070c*/ 	.word	0x00000160
        /*0710*/ 	.short	0x010a
        /*0712*/ 	.byte	0x1f
	.zero		1


	//   ....[95]....
        /*0714*/ 	.word	0x000042d0
        /*0718*/ 	.word	0x000000ff
        /*071c*/ 	.word	0x00000000
        /*0720*/ 	.short	0x010a
        /*0722*/ 	.byte	0x05
	.zero		1


	//   ....[96]....
        /*0724*/ 	.word	0x00004400
        /*0728*/ 	.word	0x000000ff
        /*072c*/ 	.word	0x00000000
        /*0730*/ 	.short	0x010a
        /*0732*/ 	.byte	0x04
	.zero		1


	//   ....[97]....
        /*0734*/ 	.word	0x00004700
        /*0738*/ 	.word	0x000000ff
        /*073c*/ 	.word	0x00000000
        /*0740*/ 	.short	0x010a
        /*0742*/ 	.byte	0x04
	.zero		1


	//   ....[98]....
        /*0744*/ 	.word	0x00004790
        /*0748*/ 	.word	0x000000ff
        /*074c*/ 	.word	0x00000000
        /*0750*/ 	.short	0x010a
        /*0752*/ 	.byte	0x05
	.zero		1


	//   ....[99]....
        /*0754*/ 	.word	0x00004820
        /*0758*/ 	.word	0x000000ff
        /*075c*/ 	.word	0x00000000
        /*0760*/ 	.short	0x010a
        /*0762*/ 	.byte	0x05
	.zero		1


	//   ....[100]....
        /*0764*/ 	.word	0x000048c0
        /*0768*/ 	.word	0x00000000
        /*076c*/ 	.word	0x00000000
        /*0770*/ 	.short	0x010a
        /*0772*/ 	.byte	0xff
	.zero		1


	//   ....[101]....
        /*0774*/ 	.word	0x00004900
        /*0778*/ 	.word	0x00000000
        /*077c*/ 	.word	0x00000000
        /*0780*/ 	.short	0x010a
        /*0782*/ 	.byte	0xff
	.zero		1


	//   ....[102]....
        /*0784*/ 	.word	0x00004970
        /*0788*/ 	.word	0x000000ff
        /*078c*/ 	.word	0x00000000
        /*0790*/ 	.short	0x0101
        /*0792*/ 	.byte	0x04
	.zero		1


	//   ....[103]....
        /*0794*/ 	.word	0x000049b0
        /*0798*/ 	.word	0x000000ff
        /*079c*/ 	.word	0x000001a0
        /*07a0*/ 	.short	0x010a
        /*07a2*/ 	.byte	0x1a
	.zero		1


	//   ....[104]....
        /*07a4*/ 	.word	0x00004a00
        /*07a8*/ 	.word	0x000000ff
        /*07ac*/ 	.word	0x00000000
        /*07b0*/ 	.short	0x0101
        /*07b2*/ 	.byte	0x04
	.zero		1


	//   ....[105]....
        /*07b4*/ 	.word	0x00004ea0
        /*07b8*/ 	.word	0x0000000c
        /*07bc*/ 	.word	0x00000120
        /*07c0*/ 	.short	0x010a
        /*07c2*/ 	.byte	0xff
	.zero		1


	//   ....[106]....
        /*07c4*/ 	.word	0x00005010
        /*07c8*/ 	.word	0x00000000
        /*07cc*/ 	.word	0x00000000
        /*07d0*/ 	.short	0x0101
        /*07d2*/ 	.byte	0xff
	.zero		1


	//   ....[107]....
        /*07d4*/ 	.word	0x000054a0
        /*07d8*/ 	.word	0x000000ff
        /*07dc*/ 	.word	0x00000118
        /*07e0*/ 	.short	0x010a
        /*07e2*/ 	.byte	0x15
	.zero		1


	//   ....[108]....
        /*07e4*/ 	.word	0x00005620
        /*07e8*/ 	.word	0x000000ff
        /*07ec*/ 	.word	0x000000f0
        /*07f0*/ 	.short	0x010a
        /*07f2*/ 	.byte	0x15
	.zero		1


	//   ....[109]....
        /*07f4*/ 	.word	0x00005820
        /*07f8*/ 	.word	0x000000ff
        /*07fc*/ 	.word	0x000000d0
        /*0800*/ 	.short	0x010b
        /*0802*/ 	.byte	0x15
	.zero		1


	//   ....[110]....
        /*0804*/ 	.word	0x00005830
        /*0808*/ 	.word	0x000000ff
        /*080c*/ 	.word	0x00000000
        /*0810*/ 	.short	0x0101
        /*0812*/ 	.byte	0x06
	.zero		1


	//   ....[111]....
        /*0814*/ 	.word	0x00005840
        /*0818*/ 	.word	0x000000ff
        /*081c*/ 	.word	0x000000f8
        /*0820*/ 	.short	0x010a
        /*0822*/ 	.byte	0x15
	.zero		1


	//   ....[112]....
        /*0824*/ 	.word	0x000059f0
        /*0828*/ 	.word	0x000000ff
        /*082c*/ 	.word	0x000000d8
        /*0830*/ 	.short	0x010b
        /*0832*/ 	.byte	0x15
	.zero		1


	//   ....[113]....
        /*0834*/ 	.word	0x00005a00
        /*0838*/ 	.word	0x000000ff
        /*083c*/ 	.word	0x00000000
        /*0840*/ 	.short	0x0101
        /*0842*/ 	.byte	0x06
	.zero		1


	//   ....[114]....
        /*0844*/ 	.word	0x00005a10
        /*0848*/ 	.word	0x000000ff
        /*084c*/ 	.word	0x00000100
        /*0850*/ 	.short	0x010a
        /*0852*/ 	.byte	0x15
	.zero		1


	//   ....[115]....
        /*0854*/ 	.word	0x00005bc0
        /*0858*/ 	.word	0x000000ff
        /*085c*/ 	.word	0x000000e0
        /*0860*/ 	.short	0x010b
        /*0862*/ 	.byte	0x15
	.zero		1


	//   ....[116]....
        /*0864*/ 	.word	0x00005bd0
        /*0868*/ 	.word	0x000000ff
        /*086c*/ 	.word	0x00000000
        /*0870*/ 	.short	0x0101
        /*0872*/ 	.byte	0x06
	.zero		1


	//   ....[117]....
        /*0874*/ 	.word	0x00005be0
        /*0878*/ 	.word	0x000000ff
        /*087c*/ 	.word	0x00000108
        /*0880*/ 	.short	0x010a
        /*0882*/ 	.byte	0x15
	.zero		1


	//   ....[118]....
        /*0884*/ 	.word	0x00005e20
        /*0888*/ 	.word	0x000000ff
        /*088c*/ 	.word	0x000000e8
        /*0890*/ 	.short	0x010b
        /*0892*/ 	.byte	0x15
	.zero		1


	//   ....[119]....
        /*0894*/ 	.word	0x00005e30
        /*0898*/ 	.word	0x000000ff
        /*089c*/ 	.word	0x00000000
        /*08a0*/ 	.short	0x0101
        /*08a2*/ 	.byte	0x25
	.zero		1


	//   ....[120]....
        /*08a4*/ 	.word	0x00005e70
        /*08a8*/ 	.word	0x000000ff
        /*08ac*/ 	.word	0x000000f0
        /*08b0*/ 	.short	0x010a
        /*08b2*/ 	.byte	0x15
	.zero		1


	//   ....[121]....
        /*08b4*/ 	.word	0x00005e90
        /*08b8*/ 	.word	0x000000ff
        /*08bc*/ 	.word	0x000000f8
        /*08c0*/ 	.short	0x010a
        /*08c2*/ 	.byte	0x15
	.zero		1


	//   ....[122]....
        /*08c4*/ 	.word	0x00005eb0
        /*08c8*/ 	.word	0x000000ff
        /*08cc*/ 	.word	0x00000100
        /*08d0*/ 	.short	0x010a
        /*08d2*/ 	.byte	0x15
	.zero		1


	//   ....[123]....
        /*08d4*/ 	.word	0x00005ef0
        /*08d8*/ 	.word	0x00000000
        /*08dc*/ 	.word	0x00000108
        /*08e0*/ 	.short	0x010a
        /*08e2*/ 	.byte	0xff
	.zero		1


	//   ....[124]....
        /*08e4*/ 	.word	0x00006210
        /*08e8*/ 	.word	0x00000003
        /*08ec*/ 	.word	0x00000120
        /*08f0*/ 	.short	0x010a
        /*08f2*/ 	.byte	0xff
	.zero		1


	//   ....[125]....
        /*08f4*/ 	.word	0x00006390
        /*08f8*/ 	.word	0x00000000
        /*08fc*/ 	.word	0x00000000
        /*0900*/ 	.short	0x0101
        /*0902*/ 	.byte	0xff
	.zero		1


	//   ....[126]....
        /*0904*/ 	.word	0x00006e70
        /*0908*/ 	.word	0x000000ff
        /*090c*/ 	.word	0x000000d0
        /*0910*/ 	.short	0x010a
        /*0912*/ 	.byte	0x2b
	.zero		1


	//   ....[127]....
        /*0914*/ 	.word	0x00006ea0
        /*0918*/ 	.word	0x00000036
        /*091c*/ 	.word	0x00000140
        /*0920*/ 	.short	0x010a
        /*0922*/ 	.byte	0xff
	.zero		1


	//   ....[128]....
        /*0924*/ 	.word	0x00006fb0
        /*0928*/ 	.word	0x000000ff
        /*092c*/ 	.word	0x000000d0
        /*0930*/ 	.short	0x010a
        /*0932*/ 	.byte	0x2b
	.zero		1


	//   ....[129]....
        /*0934*/ 	.word	0x00007080
        /*0938*/ 	.word	0x00000036
        /*093c*/ 	.word	0x00000140
        /*0940*/ 	.short	0x010a
        /*0942*/ 	.byte	0xff
	.zero		1


	//   ....[130]....
        /*0944*/ 	.word	0x00007840
        /*0948*/ 	.word	0x00000000
        /*094c*/ 	.word	0x00000000
        /*0950*/ 	.short	0x0101
        /*0952*/ 	.byte	0xff
	.zero		1


	//   ....[131]....
        /*0954*/ 	.word	0x00007850
        /*0958*/ 	.word	0x00000002
        /*095c*/ 	.word	0x000000d0
        /*0960*/ 	.short	0x010a
        /*0962*/ 	.byte	0xff
	.zero		1


	//   ....[132]....
        /*0964*/ 	.word	0x00007910
        /*0968*/ 	.word	0x00000002
        /*096c*/ 	.word	0x000000d0
        /*0970*/ 	.short	0x010a
        /*0972*/ 	.byte	0xff
	.zero		1


	//   ....[133]....
        /*0974*/ 	.word	0x00008110
        /*0978*/ 	.word	0x00000000
        /*097c*/ 	.word	0x00000000
        /*0980*/ 	.short	0x0101
        /*0982*/ 	.byte	0xff
	.zero		1


	//   ....[134]....
        /*0984*/ 	.word	0x00008130
        /*0988*/ 	.word	0x00000002
        /*098c*/ 	.word	0x000000d0
        /*0990*/ 	.short	0x010a
        /*0992*/ 	.byte	0xff
	.zero		1


	//   ....[135]....
        /*0994*/ 	.word	0x000081e0
        /*0998*/ 	.word	0x00000002
        /*099c*/ 	.word	0x000000d0
        /*09a0*/ 	.short	0x010a
        /*09a2*/ 	.byte	0xff
	.zero		1


	//   ....[136]....
        /*09a4*/ 	.word	0x000089e0
        /*09a8*/ 	.word	0x00000000
        /*09ac*/ 	.word	0x00000000
        /*09b0*/ 	.short	0x0101
        /*09b2*/ 	.byte	0xff
	.zero		1


	//   ....[137]....
        /*09b4*/ 	.word	0x00008a00
        /*09b8*/ 	.word	0x00000003
        /*09bc*/ 	.word	0x000000d0
        /*09c0*/ 	.short	0x010a
        /*09c2*/ 	.byte	0xff
	.zero		1


	//   ....[138]....
        /*09c4*/ 	.word	0x00008ab0
        /*09c8*/ 	.word	0x00000003
        /*09cc*/ 	.word	0x000000d0
        /*09d0*/ 	.short	0x010a
        /*09d2*/ 	.byte	0xff
	.zero		1


	//   ....[139]....
        /*09d4*/ 	.word	0x00008d60
        /*09d8*/ 	.word	0x00000036
        /*09dc*/ 	.word	0x00000000
        /*09e0*/ 	.short	0x0101
        /*09e2*/ 	.byte	0xff
	.zero		1


	//   ....[140]....
        /*09e4*/ 	.word	0x00009300
        /*09e8*/ 	.word	0x00000000
        /*09ec*/ 	.word	0x00000000
        /*09f0*/ 	.short	0x0101
        /*09f2*/ 	.byte	0xff
	.zero		1


	//   ....[141]....
        /*09f4*/ 	.word	0x000095a0
        /*09f8*/ 	.word	0x000000ff
        /*09fc*/ 	.word	0x00000000
        /*0a00*/ 	.short	0x0101
        /*0a02*/ 	.byte	0x06
	.zero		1


	//   ....[142]....
        /*0a04*/ 	.word	0x000095c0
        /*0a08*/ 	.word	0x00000000
        /*0a0c*/ 	.word	0x00000190
        /*0a10*/ 	.short	0x010a
        /*0a12*/ 	.byte	0xff
	.zero		1


	//   ....[143]....
        /*0a14*/ 	.word	0x00009620
        /*0a18*/ 	.word	0x00000000
        /*0a1c*/ 	.word	0x00000068
        /*0a20*/ 	.short	0x010a
        /*0a22*/ 	.byte	0xff
	.zero		1


	//   ....[144]....
        /*0a24*/ 	.word	0x00009680
        /*0a28*/ 	.word	0x00000000
        /*0a2c*/ 	.word	0x00000068
        /*0a30*/ 	.short	0x010a
        /*0a32*/ 	.byte	0xff
	.zero		1


	//   ....[145]....
        /*0a34*/ 	.word	0x000096d0
        /*0a38*/ 	.word	0x00000003
        /*0a3c*/ 	.word	0x00000120
        /*0a40*/ 	.short	0x010a
        /*0a42*/ 	.byte	0xff
	.zero		1


	//   ....[146]....
        /*0a44*/ 	.word	0x00009730
        /*0a48*/ 	.word	0x00000000
        /*0a4c*/ 	.word	0x00000000
        /*0a50*/ 	.short	0x010a
        /*0a52*/ 	.byte	0xff
	.zero		1


	//   ....[147]....
        /*0a54*/ 	.word	0x00009790
        /*0a58*/ 	.word	0x00000000
        /*0a5c*/ 	.word	0x00000000
        /*0a60*/ 	.short	0x010a
        /*0a62*/ 	.byte	0xff
	.zero		1


	//   ....[148]....
        /*0a64*/ 	.word	0x000097f0
        /*0a68*/ 	.word	0x00000000
        /*0a6c*/ 	.word	0x00000000
        /*0a70*/ 	.short	0x010a
        /*0a72*/ 	.byte	0xff
	.zero		1


	//   ....[149]....
        /*0a74*/ 	.word	0x00009850
        /*0a78*/ 	.word	0x00000000
        /*0a7c*/ 	.word	0x00000000
        /*0a80*/ 	.short	0x010a
        /*0a82*/ 	.byte	0xff
	.zero		1


	//   ....[150]....
        /*0a84*/ 	.word	0x000098b0
        /*0a88*/ 	.word	0x00000000
        /*0a8c*/ 	.word	0x00000000
        /*0a90*/ 	.short	0x010a
        /*0a92*/ 	.byte	0xff
	.zero		1


	//   ....[151]....
        /*0a94*/ 	.word	0x00009910
        /*0a98*/ 	.word	0x00000000
        /*0a9c*/ 	.word	0x00000000
        /*0aa0*/ 	.short	0x010a
        /*0aa2*/ 	.byte	0xff
	.zero		1


	//   ....[152]....
        /*0aa4*/ 	.word	0x00009970
        /*0aa8*/ 	.word	0x00000000
        /*0aac*/ 	.word	0x00000000
        /*0ab0*/ 	.short	0x010a
        /*0ab2*/ 	.byte	0xff
	.zero		1


	//   ....[153]....
        /*0ab4*/ 	.word	0x000099d0
        /*0ab8*/ 	.word	0x00000000
        /*0abc*/ 	.word	0x00000000
        /*0ac0*/ 	.short	0x010a
        /*0ac2*/ 	.byte	0xff
	.zero		1


	//   ....[154]....
        /*0ac4*/ 	.word	0x00009a30
        /*0ac8*/ 	.word	0x00000000
        /*0acc*/ 	.word	0x00000000
        /*0ad0*/ 	.short	0x010a
        /*0ad2*/ 	.byte	0xff
	.zero		1


	//   ....[155]....
        /*0ad4*/ 	.word	0x00009a90
        /*0ad8*/ 	.word	0x00000000
        /*0adc*/ 	.word	0x00000000
        /*0ae0*/ 	.short	0x010a
        /*0ae2*/ 	.byte	0xff
	.zero		1


	//   ....[156]....
        /*0ae4*/ 	.word	0x00009af0
        /*0ae8*/ 	.word	0x00000000
        /*0aec*/ 	.word	0x00000000
        /*0af0*/ 	.short	0x010a
        /*0af2*/ 	.byte	0xff
	.zero		1


	//   ....[157]....
        /*0af4*/ 	.word	0x00009b50
        /*0af8*/ 	.word	0x00000000
        /*0afc*/ 	.word	0x00000000
        /*0b00*/ 	.short	0x010a
        /*0b02*/ 	.byte	0xff
	.zero		1


	//   ....[158]....
        /*0b04*/ 	.word	0x00009ba0
        /*0b08*/ 	.word	0x00000002
        /*0b0c*/ 	.word	0x00000180
        /*0b10*/ 	.short	0x010a
        /*0b12*/ 	.byte	0xff
	.zero		1


	//   ....[159]....
        /*0b14*/ 	.word	0x00009c00
        /*0b18*/ 	.word	0x00000002
        /*0b1c*/ 	.word	0x00000130
        /*0b20*/ 	.short	0x010a
        /*0b22*/ 	.byte	0xff
	.zero		1


	//   ....[160]....
        /*0b24*/ 	.word	0x00009c50
        /*0b28*/ 	.word	0x00000002
        /*0b2c*/ 	.word	0x00000120
        /*0b30*/ 	.short	0x010a
        /*0b32*/ 	.byte	0xff
	.zero		1


	//   ....[161]....
        /*0b34*/ 	.word	0x00009cb0
        /*0b38*/ 	.word	0x00000000
        /*0b3c*/ 	.word	0x00000130
        /*0b40*/ 	.short	0x010a
        /*0b42*/ 	.byte	0xff
	.zero		1


	//   ....[162]....
        /*0b44*/ 	.word	0x00009d10
        /*0b48*/ 	.word	0x00000005
        /*0b4c*/ 	.word	0x00000008
        /*0b50*/ 	.short	0x010a
        /*0b52*/ 	.byte	0xff
	.zero		1


	//   ....[163]....
        /*0b54*/ 	.word	0x00009df0
        /*0b58*/ 	.word	0x00000000
        /*0b5c*/ 	.word	0x00000008
        /*0b60*/ 	.short	0x010a
        /*0b62*/ 	.byte	0xff
	.zero		1


	//   ....[164]....
        /*0b64*/ 	.word	0x00009e40
        /*0b68*/ 	.word	0x00000000
        /*0b6c*/ 	.word	0x00000120
        /*0b70*/ 	.short	0x010a
        /*0b72*/ 	.byte	0xff
	.zero		1


	//   ....[165]....
        /*0b74*/ 	.word	0x00009ea0
        /*0b78*/ 	.word	0x00000000
        /*0b7c*/ 	.word	0x00000160
        /*0b80*/ 	.short	0x010a
        /*0b82*/ 	.byte	0xff
	.zero		1


	//   ....[166]....
        /*0b84*/ 	.word	0x00009f00
        /*0b88*/ 	.word	0x00000000
        /*0b8c*/ 	.word	0x00000000
        /*0b90*/ 	.short	0x010a
        /*0b92*/ 	.byte	0xff
	.zero		1


	//   ....[167]....
        /*0b94*/ 	.word	0x00009f60
        /*0b98*/ 	.word	0x00000000
        /*0b9c*/ 	.word	0x00000000
        /*0ba0*/ 	.short	0x010a
        /*0ba2*/ 	.byte	0xff
	.zero		1


	//   ....[168]....
        /*0ba4*/ 	.word	0x00009fc0
        /*0ba8*/ 	.word	0x00000000
        /*0bac*/ 	.word	0x00000000
        /*0bb0*/ 	.short	0x010a
        /*0bb2*/ 	.byte	0xff
	.zero		1


	//   ....[169]....
        /*0bb4*/ 	.word	0x0000a020
        /*0bb8*/ 	.word	0x00000000
        /*0bbc*/ 	.word	0x00000000
        /*0bc0*/ 	.short	0x010a
        /*0bc2*/ 	.byte	0xff
	.zero		1


	//   ....[170]....
        /*0bc4*/ 	.word	0x0000a080
        /*0bc8*/ 	.word	0x00000000
        /*0bcc*/ 	.word	0x000001a0
        /*0bd0*/ 	.short	0x010a
        /*0bd2*/ 	.byte	0xff
	.zero		1


	//   ....[171]....
        /*0bd4*/ 	.word	0x0000a0d0
        /*0bd8*/ 	.word	0x0000000c
        /*0bdc*/ 	.word	0x00000120
        /*0be0*/ 	.short	0x010a
        /*0be2*/ 	.byte	0xff
	.zero		1


	//   ....[172]....
        /*0be4*/ 	.word	0x0000a130
        /*0be8*/ 	.word	0x00000000
        /*0bec*/ 	.word	0x00000118
        /*0bf0*/ 	.short	0x010a
        /*0bf2*/ 	.byte	0xff
	.zero		1


	//   ....[173]....
        /*0bf4*/ 	.word	0x0000a190
        /*0bf8*/ 	.word	0x00000000
        /*0bfc*/ 	.word	0x000000f0
        /*0c00*/ 	.short	0x010a
        /*0c02*/ 	.byte	0xff
	.zero		1


	//   ....[174]....
        /*0c04*/ 	.word	0x0000a1f0
        /*0c08*/ 	.word	0x00000000
        /*0c0c*/ 	.word	0x000000f8
        /*0c10*/ 	.short	0x010a
        /*0c12*/ 	.byte	0xff
	.zero		1


	//   ....[175]....
        /*0c14*/ 	.word	0x0000a250
        /*0c18*/ 	.word	0x00000000
        /*0c1c*/ 	.word	0x00000100
        /*0c20*/ 	.short	0x010a
        /*0c22*/ 	.byte	0xff
	.zero		1


	//   ....[176]....
        /*0c24*/ 	.word	0x0000a2b0
        /*0c28*/ 	.word	0x00000000
        /*0c2c*/ 	.word	0x00000108
        /*0c30*/ 	.short	0x010a
        /*0c32*/ 	.byte	0xff
	.zero		1


	//   ....[177]....
        /*0c34*/ 	.word	0x0000a310
        /*0c38*/ 	.word	0x00000000
        /*0c3c*/ 	.word	0x000000f0
        /*0c40*/ 	.short	0x010a
        /*0c42*/ 	.byte	0xff
	.zero		1


	//   ....[178]....
        /*0c44*/ 	.word	0x0000a370
        /*0c48*/ 	.word	0x00000000
        /*0c4c*/ 	.word	0x000000f8
        /*0c50*/ 	.short	0x010a
        /*0c52*/ 	.byte	0xff
	.zero		1


	//   ....[179]....
        /*0c54*/ 	.word	0x0000a3d0
        /*0c58*/ 	.word	0x00000000
        /*0c5c*/ 	.word	0x00000100
        /*0c60*/ 	.short	0x010a
        /*0c62*/ 	.byte	0xff
	.zero		1


	//   ....[180]....
        /*0c64*/ 	.word	0x0000a420
        /*0c68*/ 	.word	0x00000003
        /*0c6c*/ 	.word	0x00000120
        /*0c70*/ 	.short	0x010a
        /*0c72*/ 	.byte	0xff
	.zero		1


	//   ....[181]....
        /*0c74*/ 	.word	0x0000a480
        /*0c78*/ 	.word	0x00000002
        /*0c7c*/ 	.word	0x000000d0
        /*0c80*/ 	.short	0x010a
        /*0c82*/ 	.byte	0xff
	.zero		1


	//   ....[182]....
        /*0c84*/ 	.word	0x0000a4d0
        /*0c88*/ 	.word	0x00000036
        /*0c8c*/ 	.word	0x00000140
        /*0c90*/ 	.short	0x010a
        /*0c92*/ 	.byte	0xff
	.zero		1


	//   ....[183]....
        /*0c94*/ 	.word	0x0000a520
        /*0c98*/ 	.word	0x00000002
        /*0c9c*/ 	.word	0x000000d0
        /*0ca0*/ 	.short	0x010a
        /*0ca2*/ 	.byte	0xff
	.zero		1


	//   ....[184]....
        /*0ca4*/ 	.word	0x0000a570
        /*0ca8*/ 	.word	0x00000002
        /*0cac*/ 	.word	0x000000d0
        /*0cb0*/ 	.short	0x010a
        /*0cb2*/ 	.byte	0xff
	.zero		1


	//   ....[185]....
        /*0cb4*/ 	.word	0x0000a5c0
        /*0cb8*/ 	.word	0x00000003
        /*0cbc*/ 	.word	0x000000d0
        /*0cc0*/ 	.short	0x010a
        /*0cc2*/ 	.byte	0xff
	.zero		1


	//----- nvinfo : EIATTR_NUM_MBARRIERS
	.align		4
.L_47:
        /*0cc4*/ 	.byte	0x03, 0x38
        /*0cc6*/ 	.short	0x0035


	//----- nvinfo : EIATTR_EXIT_INSTR_OFFSETS
	.align		4
        /*0cc8*/ 	.byte	0x04, 0x1c
        /*0cca*/ 	.short	(.L_49 - .L_48)


	//   ....[0]....
.L_48:
        /*0ccc*/ 	.word	0x00003360


	//   ....[1]....
        /*0cd0*/ 	.word	0x00003850


	//   ....[2]....
        /*0cd4*/ 	.word	0x000038b0


	//   ....[3]....
        /*0cd8*/ 	.word	0x00004c30


	//   ....[4]....
        /*0cdc*/ 	.word	0x00005f20


	//   ....[5]....
        /*0ce0*/ 	.word	0x00005f60


	//   ....[6]....
        /*0ce4*/ 	.word	0x000094a0


	//   ....[7]....
        /*0ce8*/ 	.word	0x00009510


	//   ....[8]....
        /*0cec*/ 	.word	0x00009540


	//   ....[9]....
        /*0cf0*/ 	.word	0x000095b0


	//----- nvinfo : EIATTR_MAX_THREADS
	.align		4
.L_49:
        /*0cf4*/ 	.byte	0x04, 0x05
        /*0cf6*/ 	.short	(.L_51 - .L_50)
.L_50:
        /*0cf8*/ 	.word	0x00000100
        /*0cfc*/ 	.word	0x00000001
        /*0d00*/ 	.word	0x00000001


	//----- nvinfo : EIATTR_CRS_STACK_SIZE
	.align		4
.L_51:
        /*0d04*/ 	.byte	0x04, 0x1e
        /*0d06*/ 	.short	(.L_53 - .L_52)
.L_52:
        /*0d08*/ 	.word	0x00000000


	//----- nvinfo : EIATTR_CBANK_PARAM_SIZE
	.align		4
.L_53:
        /*0d0c*/ 	.byte	0x03, 0x19
        /*0d0e*/ 	.short	0x0800


	//----- nvinfo : EIATTR_PARAM_CBANK
	.align		4
        /*0d10*/ 	.byte	0x04, 0x0a
        /*0d12*/ 	.short	(.L_55 - .L_54)
	.align		4
.L_54:
        /*0d14*/ 	.word	index@(.nv.constant0._ZN7cutlass13device_kernelINS_4gemm6kernel13GemmUniversalIN4cute5tupleIJiiiiEEENS1_10collective13CollectiveMmaINS1_35MainloopSm100TmaUmmaWarpSpecializedILi13ELi2ELi4ENS5_IJNS4_1CILi4EEENSA_ILi2EEENSA_ILi1EEEEEEEENS5_IJNSA_ILi128EEESG_NSA_ILi64EEEEEENS_6half_tENS5_IJlSD_lEEESJ_SK_NS4_8TiledMMAINS4_8MMA_AtomIJNS4_26SM100_MMA_F16BF16_2x1SM_SSISJ_SJ_fLi128ELi128ELNS4_4UMMA5MajorE0ELSP_0ELNSO_7ScaleInE0ELSQ_0EEEEEENS4_6LayoutINS5_IJSD_SD_SD_EEENS5_IJNSA_ILi0EEESV_SV_EEEEENS5_IJNS4_10UnderscoreESY_SY_EEEEENS4_28SM100_TMA_2SM_LOAD_MULTICASTENS4_14ComposedLayoutINS4_7SwizzleILi3ELi4ELi3EEENS4_18smem_ptr_flag_bitsILi16EEENST_INS5_IJNSA_ILi8EEESH_EEENS5_IJSH_SD_EEEEEEEvNS4_8identityES11_S1B_vS1C_EENS_8epilogue10collective18CollectiveEpilogueINS1E_23Sm100TmaWarpSpecializedILi4ELi2ELi16ELb1ELb0EEEJNS5_IJSH_SG_SH_EEENS5_IJNST_ISH_SD_EENST_INS5_IJNSA_ILi16EEESC_EEENS5_IJSD_SH_EEEEEEEESJ_SK_SJ_SK_NS1E_6fusion15FusionCallbacksIS1I_NS1Q_17LinearCombinationISJ_fSJ_fLNS_15FloatRoundStyleE2EEES1J_S1P_JEEENS4_5SM1004TMEM4LOAD26SM100_TMEM_LOAD_32dp32b16xENS4_13SM90_TMA_LOADENS12_INS13_ILi1ELi4ELi3EEES16_NST_INS5_IJS17_S1L_EEENS5_IJS1L_SD_EEEEEEENS4_39AutoVectorizingCopyWithAssumedAlignmentILi128EEENS4_14SM90_TMA_STOREES25_S27_S27_EEEvvEEEEvNT_6ParamsE)
        /*0d18*/ 	.short	0x0380
        /*0d1a*/ 	.short	0x0800


	//----- nvinfo : EIATTR_SW_WAR
	.align		4
.L_55:
        /*0d1c*/ 	.byte	0x04, 0x36
        /*0d1e*/ 	.short	(.L_57 - .L_56)
.L_56:
        /*0d20*/ 	.word	0x00000008
.L_57:


//--------------------- .nv.callgraph             --------------------------
	.section	.nv.callgraph,"",@"SHT_CUDA_CALLGRAPH"
	.align	4
	.sectionentsize	8
	.align		4
        /*0000*/ 	.word	0x00000000
	.align		4
        /*0004*/ 	.word	0xffffffff
	.align		4
        /*0008*/ 	.word	index@(_ZN7cutlass13device_kernelINS_4gemm6kernel13GemmUniversalIN4cute5tupleIJiiiiEEENS1_10collective13CollectiveMmaINS1_35MainloopSm100TmaUmmaWarpSpecializedILi13ELi2ELi4ENS5_IJNS4_1CILi4EEENSA_ILi2EEENSA_ILi1EEEEEEEENS5_IJNSA_ILi128EEESG_NSA_ILi64EEEEEENS_6half_tENS5_IJlSD_lEEESJ_SK_NS4_8TiledMMAINS4_8MMA_AtomIJNS4_26SM100_MMA_F16BF16_2x1SM_SSISJ_SJ_fLi128ELi128ELNS4_4UMMA5MajorE0ELSP_0ELNSO_7ScaleInE0ELSQ_0EEEEEENS4_6LayoutINS5_IJSD_SD_SD_EEENS5_IJNSA_ILi0EEESV_SV_EEEEENS5_IJNS4_10UnderscoreESY_SY_EEEEENS4_28SM100_TMA_2SM_LOAD_MULTICASTENS4_14ComposedLayoutINS4_7SwizzleILi3ELi4ELi3EEENS4_18smem_ptr_flag_bitsILi16EEENST_INS5_IJNSA_ILi8EEESH_EEENS5_IJSH_SD_EEEEEEEvNS4_8identityES11_S1B_vS1C_EENS_8epilogue10collective18CollectiveEpilogueINS1E_23Sm100TmaWarpSpecializedILi4ELi2ELi16ELb1ELb0EEEJNS5_IJSH_SG_SH_EEENS5_IJNST_ISH_SD_EENST_INS5_IJNSA_ILi16EEESC_EEENS5_IJSD_SH_EEEEEEEESJ_SK_SJ_SK_NS1E_6fusion15FusionCallbacksIS1I_NS1Q_17LinearCombinationISJ_fSJ_fLNS_15FloatRoundStyleE2EEES1J_S1P_JEEENS4_5SM1004TMEM4LOAD26SM100_TMEM_LOAD_32dp32b16xENS4_13SM90_TMA_LOADENS12_INS13_ILi1ELi4ELi3EEES16_NST_INS5_IJS17_S1L_EEENS5_IJS1L_SD_EEEEEEENS4_39AutoVectorizingCopyWithAssumedAlignmentILi128EEENS4_14SM90_TMA_STOREES25_S27_S27_EEEvvEEEEvNT_6ParamsE)
	.align		4
        /*000c*/ 	.word	index@(__assertfail)
	.align		4
        /*0010*/ 	.word	0x00000000
	.align		4
        /*0014*/ 	.word	0xfffffffe
	.align		4
        /*0018*/ 	.word	0x00000000
	.align		4
        /*001c*/ 	.word	0xfffffffd
	.align		4
        /*0020*/ 	.word	0x00000000
	.align		4
        /*0024*/ 	.word	0xfffffffc


//--------------------- .nv.constant4             --------------------------
	.section	.nv.constant4,"a",@progbits
	.align	8
	.align		8
.nv.constant4:
        /*0000*/ 	.dword	__assertfail
	.align		8
        /*0008*/ 	.dword	__unnamed_1
	.align		8
        /*0010*/ 	.dword	__unnamed_2
	.align		8
        /*0018*/ 	.dword	_ZN40_INTERNAL_86ba7197_4_k_cu_36af9884_335734cuda3std3__45__cpo5beginE
	.align		8
        /*0020*/ 	.dword	_ZN40_INTERNAL_86ba7197_4_k_cu_36af9884_335734cuda3std3__45__cpo3endE
	.align		8
        /*0028*/ 	.dword	_ZN40_INTERNAL_86ba7197_4_k_cu_36af9884_335734cuda3std3__45__cpo6cbeginE
	.align		8
        /*0030*/ 	.dword	_ZN40_INTERNAL_86ba7197_4_k_cu_36af9884_335734cuda3std3__45__cpo4cendE
	.align		8
        /*0038*/ 	.dword	_ZN40_INTERNAL_86ba7197_4_k_cu_36af9884_335734cuda3std3__442_GLOBAL__N__86ba7197_4_k_cu_36af9884_335736ignoreE
	.align		8
        /*0040*/ 	.dword	_ZN40_INTERNAL_86ba7197_4_k_cu_36af9884_335734cuda3std3__419piecewise_constructE
	.align		8
        /*0048*/ 	.dword	_ZN40_INTERNAL_86ba7197_4_k_cu_36af9884_335734cuda3std3__48in_placeE
	.align		8
        /*0050*/ 	.dword	_ZN40_INTERNAL_86ba7197_4_k_cu_36af9884_335734cuda3std6ranges3__45__cpo4swapE
	.align		8
        /*0058*/ 	.dword	_ZN40_INTERNAL_86ba7197_4_k_cu_36af9884_335734cuda3std6ranges3__45__cpo9iter_moveE
	.align		8
        /*0060*/ 	.dword	_ZN40_INTERNAL_86ba7197_4_k_cu_36af9884_335734cute7productE
	.align		8
        /*0068*/ 	.dword	_ZN40_INTERNAL_86ba7197_4_k_cu_36af9884_335734cute1_E
	.align		8
        /*0070*/ 	.dword	$str$25
	.align		8
        /*0078*/ 	.dword	$str$26
	.align		8
        /*0080*/ 	.dword	$str$27
	.align		8
        /*0088*/ 	.dword	$str$28


//--------------------- .text._ZN7cutlass13device_kernelINS_4gemm6kernel13GemmUniversalIN4cute5tupleIJiiiiEEENS1_10collective13CollectiveMmaINS1_35MainloopSm100TmaUmmaWarpSpecializedILi13ELi2ELi4ENS5_IJNS4_1CILi4EEENSA_ILi2EEENSA_ILi1EEEEEEEENS5_IJNSA_ILi128EEESG_NSA_ILi64EEEEEENS_6half_tENS5_IJlSD_lEEESJ_SK_NS4_8TiledMMAINS4_8MMA_AtomIJNS4_26SM100_MMA_F16BF16_2x1SM_SSISJ_SJ_fLi128ELi128ELNS4_4UMMA5MajorE0ELSP_0ELNSO_7ScaleInE0ELSQ_0EEEEEENS4_6LayoutINS5_IJSD_SD_SD_EEENS5_IJNSA_ILi0EEESV_SV_EEEEENS5_IJNS4_10UnderscoreESY_SY_EEEEENS4_28SM100_TMA_2SM_LOAD_MULTICASTENS4_14ComposedLayoutINS4_7SwizzleILi3ELi4ELi3EEENS4_18smem_ptr_flag_bitsILi16EEENST_INS5_IJNSA_ILi8EEESH_EEENS5_IJSH_SD_EEEEEEEvNS4_8identityES11_S1B_vS1C_EENS_8epilogue10collective18CollectiveEpilogueINS1E_23Sm100TmaWarpSpecializedILi4ELi2ELi16ELb1ELb0EEEJNS5_IJSH_SG_SH_EEENS5_IJNST_ISH_SD_EENST_INS5_IJNSA_ILi16EEESC_EEENS5_IJSD_SH_EEEEEEEESJ_SK_SJ_SK_NS1E_6fusion15FusionCallbacksIS1I_NS1Q_17LinearCombinationISJ_fSJ_fLNS_15FloatRoundStyleE2EEES1J_S1P_JEEENS4_5SM1004TMEM4LOAD26SM100_TMEM_LOAD_32dp32b16xENS4_13SM90_TMA_LOADENS12_INS13_ILi1ELi4ELi3EEES16_NST_INS5_IJS17_S1L_EEENS5_IJS1L_SD_EEEEEEENS4_39AutoVectorizingCopyWithAssumedAlignmentILi128EEENS4_14SM90_TMA_STOREES25_S27_S27_EEEvvEEEEvNT_6ParamsE --------------------------
	.section	.text._ZN7cutlass13device_kernelINS_4gemm6kernel13GemmUniversalIN4cute5tupleIJiiiiEEENS1_10collective13CollectiveMmaINS1_35MainloopSm100TmaUmmaWarpSpecializedILi13ELi2ELi4ENS5_IJNS4_1CILi4EEENSA_ILi2EEENSA_ILi1EEEEEEEENS5_IJNSA_ILi128EEESG_NSA_ILi64EEEEEENS_6half_tENS5_IJlSD_lEEESJ_SK_NS4_8TiledMMAINS4_8MMA_AtomIJNS4_26SM100_MMA_F16BF16_2x1SM_SSISJ_SJ_fLi128ELi128ELNS4_4UMMA5MajorE0ELSP_0ELNSO_7ScaleInE0ELSQ_0EEEEEENS4_6LayoutINS5_IJSD_SD_SD_EEENS5_IJNSA_ILi0EEESV_SV_EEEEENS5_IJNS4_10UnderscoreESY_SY_EEEEENS4_28SM100_TMA_2SM_LOAD_MULTICASTENS4_14ComposedLayoutINS4_7SwizzleILi3ELi4ELi3EEENS4_18smem_ptr_flag_bitsILi16EEENST_INS5_IJNSA_ILi8EEESH_EEENS5_IJSH_SD_EEEEEEEvNS4_8identityES11_S1B_vS1C_EENS_8epilogue10collective18CollectiveEpilogueINS1E_23Sm100TmaWarpSpecializedILi4ELi2ELi16ELb1ELb0EEEJNS5_IJSH_SG_SH_EEENS5_IJNST_ISH_SD_EENST_INS5_IJNSA_ILi16EEESC_EEENS5_IJSD_SH_EEEEEEEESJ_SK_SJ_SK_NS1E_6fusion15FusionCallbacksIS1I_NS1Q_17LinearCombinationISJ_fSJ_fLNS_15FloatRoundStyleE2EEES1J_S1P_JEEENS4_5SM1004TMEM4LOAD26SM100_TMEM_LOAD_32dp32b16xENS4_13SM90_TMA_LOADENS12_INS13_ILi1ELi4ELi3EEES16_NST_INS5_IJS17_S1L_EEENS5_IJS1L_SD_EEEEEEENS4_39AutoVectorizingCopyWithAssumedAlignmentILi128EEENS4_14SM90_TMA_STOREES25_S27_S27_EEEvvEEEEvNT_6ParamsE,"ax",@progbits
	.align	128
.text._ZN7cutlass13device_kernelINS_4gemm6kernel13GemmUniversalIN4cute5tupleIJiiiiEEENS1_10collective13CollectiveMmaINS1_35MainloopSm100TmaUmmaWarpSpecializedILi13ELi2ELi4ENS5_IJNS4_1CILi4EEENSA_ILi2EEENSA_ILi1EEEEEEEENS5_IJNSA_ILi128EEESG_NSA_ILi64EEEEEENS_6half_tENS5_IJlSD_lEEESJ_SK_NS4_8TiledMMAINS4_8MMA_AtomIJNS4_26SM100_MMA_F16BF16_2x1SM_SSISJ_SJ_fLi128ELi128ELNS4_4UMMA5MajorE0ELSP_0ELNSO_7ScaleInE0ELSQ_0EEEEEENS4_6LayoutINS5_IJSD_SD_SD_EEENS5_IJNSA_ILi0EEESV_SV_EEEEENS5_IJNS4_10UnderscoreESY_SY_EEEEENS4_28SM100_TMA_2SM_LOAD_MULTICASTENS4_14ComposedLayoutINS4_7SwizzleILi3ELi4ELi3EEENS4_18smem_ptr_flag_bitsILi16EEENST_INS5_IJNSA_ILi8EEESH_EEENS5_IJSH_SD_EEEEEEEvNS4_8identityES11_S1B_vS1C_EENS_8epilogue10collective18CollectiveEpilogueINS1E_23Sm100TmaWarpSpecializedILi4ELi2ELi16ELb1ELb0EEEJNS5_IJSH_SG_SH_EEENS5_IJNST_ISH_SD_EENST_INS5_IJNSA_ILi16EEESC_EEENS5_IJSD_SH_EEEEEEEESJ_SK_SJ_SK_NS1E_6fusion15FusionCallbacksIS1I_NS1Q_17LinearCombinationISJ_fSJ_fLNS_15FloatRoundStyleE2EEES1J_S1P_JEEENS4_5SM1004TMEM4LOAD26SM100_TMEM_LOAD_32dp32b16xENS4_13SM90_TMA_LOADENS12_INS13_ILi1ELi4ELi3EEES16_NST_INS5_IJS17_S1L_EEENS5_IJS1L_SD_EEEEEEENS4_39AutoVectorizingCopyWithAssumedAlignmentILi128EEENS4_14SM90_TMA_STOREES25_S27_S27_EEEvvEEEEvNT_6ParamsE:
        .type           _ZN7cutlass13device_kernelINS_4gemm6kernel13GemmUniversalIN4cute5tupleIJiiiiEEENS1_10collective13CollectiveMmaINS1_35MainloopSm100TmaUmmaWarpSpecializedILi13ELi2ELi4ENS5_IJNS4_1CILi4EEENSA_ILi2EEENSA_ILi1EEEEEEEENS5_IJNSA_ILi128EEESG_NSA_ILi64EEEEEENS_6half_tENS5_IJlSD_lEEESJ_SK_NS4_8TiledMMAINS4_8MMA_AtomIJNS4_26SM100_MMA_F16BF16_2x1SM_SSISJ_SJ_fLi128ELi128ELNS4_4UMMA5MajorE0ELSP_0ELNSO_7ScaleInE0ELSQ_0EEEEEENS4_6LayoutINS5_IJSD_SD_SD_EEENS5_IJNSA_ILi0EEESV_SV_EEEEENS5_IJNS4_10UnderscoreESY_SY_EEEEENS4_28SM100_TMA_2SM_LOAD_MULTICASTENS4_14ComposedLayoutINS4_7SwizzleILi3ELi4ELi3EEENS4_18smem_ptr_flag_bitsILi16EEENST_INS5_IJNSA_ILi8EEESH_EEENS5_IJSH_SD_EEEEEEEvNS4_8identityES11_S1B_vS1C_EENS_8epilogue10collective18CollectiveEpilogueINS1E_23Sm100TmaWarpSpecializedILi4ELi2ELi16ELb1ELb0EEEJNS5_IJSH_SG_SH_EEENS5_IJNST_ISH_SD_EENST_INS5_IJNSA_ILi16EEESC_EEENS5_IJSD_SH_EEEEEEEESJ_SK_SJ_SK_NS1E_6fusion15FusionCallbacksIS1I_NS1Q_17LinearCombinationISJ_fSJ_fLNS_15FloatRoundStyleE2EEES1J_S1P_JEEENS4_5SM1004TMEM4LOAD26SM100_TMEM_LOAD_32dp32b16xENS4_13SM90_TMA_LOADENS12_INS13_ILi1ELi4ELi3EEES16_NST_INS5_IJS17_S1L_EEENS5_IJS1L_SD_EEEEEEENS4_39AutoVectorizingCopyWithAssumedAlignmentILi128EEENS4_14SM90_TMA_STOREES25_S27_S27_EEEvvEEEEvNT_6ParamsE,@function
        .size           _ZN7cutlass13device_kernelINS_4gemm6kernel13GemmUniversalIN4cute5tupleIJiiiiEEENS1_10collective13CollectiveMmaINS1_35MainloopSm100TmaUmmaWarpSpecializedILi13ELi2ELi4ENS5_IJNS4_1CILi4EEENSA_ILi2EEENSA_ILi1EEEEEEEENS5_IJNSA_ILi128EEESG_NSA_ILi64EEEEEENS_6half_tENS5_IJlSD_lEEESJ_SK_NS4_8TiledMMAINS4_8MMA_AtomIJNS4_26SM100_MMA_F16BF16_2x1SM_SSISJ_SJ_fLi128ELi128ELNS4_4UMMA5MajorE0ELSP_0ELNSO_7ScaleInE0ELSQ_0EEEEEENS4_6LayoutINS5_IJSD_SD_SD_EEENS5_IJNSA_ILi0EEESV_SV_EEEEENS5_IJNS4_10UnderscoreESY_SY_EEEEENS4_28SM100_TMA_2SM_LOAD_MULTICASTENS4_14ComposedLayoutINS4_7SwizzleILi3ELi4ELi3EEENS4_18smem_ptr_flag_bitsILi16EEENST_INS5_IJNSA_ILi8EEESH_EEENS5_IJSH_SD_EEEEEEEvNS4_8identityES11_S1B_vS1C_EENS_8epilogue10collective18CollectiveEpilogueINS1E_23Sm100TmaWarpSpecializedILi4ELi2ELi16ELb1ELb0EEEJNS5_IJSH_SG_SH_EEENS5_IJNST_ISH_SD_EENST_INS5_IJNSA_ILi16EEESC_EEENS5_IJSD_SH_EEEEEEEESJ_SK_SJ_SK_NS1E_6fusion15FusionCallbacksIS1I_NS1Q_17LinearCombinationISJ_fSJ_fLNS_15FloatRoundStyleE2EEES1J_S1P_JEEENS4_5SM1004TMEM4LOAD26SM100_TMEM_LOAD_32dp32b16xENS4_13SM90_TMA_LOADENS12_INS13_ILi1ELi4ELi3EEES16_NST_INS5_IJS17_S1L_EEENS5_IJS1L_SD_EEEEEEENS4_39AutoVectorizingCopyWithAssumedAlignmentILi128EEENS4_14SM90_TMA_STOREES25_S27_S27_EEEvvEEEEvNT_6ParamsE,(.L_x_225 - _ZN7cutlass13device_kernelINS_4gemm6kernel13GemmUniversalIN4cute5tupleIJiiiiEEENS1_10collective13CollectiveMmaINS1_35MainloopSm100TmaUmmaWarpSpecializedILi13ELi2ELi4ENS5_IJNS4_1CILi4EEENSA_ILi2EEENSA_ILi1EEEEEEEENS5_IJNSA_ILi128EEESG_NSA_ILi64EEEEEENS_6half_tENS5_IJlSD_lEEESJ_SK_NS4_8TiledMMAINS4_8MMA_AtomIJNS4_26SM100_MMA_F16BF16_2x1SM_SSISJ_SJ_fLi128ELi128ELNS4_4UMMA5MajorE0ELSP_0ELNSO_7ScaleInE0ELSQ_0EEEEEENS4_6LayoutINS5_IJSD_SD_SD_EEENS5_IJNSA_ILi0EEESV_SV_EEEEENS5_IJNS4_10UnderscoreESY_SY_EEEEENS4_28SM100_TMA_2SM_LOAD_MULTICASTENS4_14ComposedLayoutINS4_7SwizzleILi3ELi4ELi3EEENS4_18smem_ptr_flag_bitsILi16EEENST_INS5_IJNSA_ILi8EEESH_EEENS5_IJSH_SD_EEEEEEEvNS4_8identityES11_S1B_vS1C_EENS_8epilogue10collective18CollectiveEpilogueINS1E_23Sm100TmaWarpSpecializedILi4ELi2ELi16ELb1ELb0EEEJNS5_IJSH_SG_SH_EEENS5_IJNST_ISH_SD_EENST_INS5_IJNSA_ILi16EEESC_EEENS5_IJSD_SH_EEEEEEEESJ_SK_SJ_SK_NS1E_6fusion15FusionCallbacksIS1I_NS1Q_17LinearCombinationISJ_fSJ_fLNS_15FloatRoundStyleE2EEES1J_S1P_JEEENS4_5SM1004TMEM4LOAD26SM100_TMEM_LOAD_32dp32b16xENS4_13SM90_TMA_LOADENS12_INS13_ILi1ELi4ELi3EEES16_NST_INS5_IJS17_S1L_EEENS5_IJS1L_SD_EEEEEEENS4_39AutoVectorizingCopyWithAssumedAlignmentILi128EEENS4_14SM90_TMA_STOREES25_S27_S27_EEEvvEEEEvNT_6ParamsE)
        .other          _ZN7cutlass13device_kernelINS_4gemm6kernel13GemmUniversalIN4cute5tupleIJiiiiEEENS1_10collective13CollectiveMmaINS1_35MainloopSm100TmaUmmaWarpSpecializedILi13ELi2ELi4ENS5_IJNS4_1CILi4EEENSA_ILi2EEENSA_ILi1EEEEEEEENS5_IJNSA_ILi128EEESG_NSA_ILi64EEEEEENS_6half_tENS5_IJlSD_lEEESJ_SK_NS4_8TiledMMAINS4_8MMA_AtomIJNS4_26SM100_MMA_F16BF16_2x1SM_SSISJ_SJ_fLi128ELi128ELNS4_4UMMA5MajorE0ELSP_0ELNSO_7ScaleInE0ELSQ_0EEEEEENS4_6LayoutINS5_IJSD_SD_SD_EEENS5_IJNSA_ILi0EEESV_SV_EEEEENS5_IJNS4_10UnderscoreESY_SY_EEEEENS4_28SM100_TMA_2SM_LOAD_MULTICASTENS4_14ComposedLayoutINS4_7SwizzleILi3ELi4ELi3EEENS4_18smem_ptr_flag_bitsILi16EEENST_INS5_IJNSA_ILi8EEESH_EEENS5_IJSH_SD_EEEEEEEvNS4_8identityES11_S1B_vS1C_EENS_8epilogue10collective18CollectiveEpilogueINS1E_23Sm100TmaWarpSpecializedILi4ELi2ELi16ELb1ELb0EEEJNS5_IJSH_SG_SH_EEENS5_IJNST_ISH_SD_EENST_INS5_IJNSA_ILi16EEESC_EEENS5_IJSD_SH_EEEEEEEESJ_SK_SJ_SK_NS1E_6fusion15FusionCallbacksIS1I_NS1Q_17LinearCombinationISJ_fSJ_fLNS_15FloatRoundStyleE2EEES1J_S1P_JEEENS4_5SM1004TMEM4LOAD26SM100_TMEM_LOAD_32dp32b16xENS4_13SM90_TMA_LOADENS12_INS13_ILi1ELi4ELi3EEES16_NST_INS5_IJS17_S1L_EEENS5_IJS1L_SD_EEEEEEENS4_39AutoVectorizingCopyWithAssumedAlignmentILi128EEENS4_14SM90_TMA_STOREES25_S27_S27_EEEvvEEEEvNT_6ParamsE,@"STO_CUDA_ENTRY STV_DEFAULT"
_ZN7cutlass13device_kernelINS_4gemm6kernel13GemmUniversalIN4cute5tupleIJiiiiEEENS1_10collective13CollectiveMmaINS1_35MainloopSm100TmaUmmaWarpSpecializedILi13ELi2ELi4ENS5_IJNS4_1CILi4EEENSA_ILi2EEENSA_ILi1EEEEEEEENS5_IJNSA_ILi128EEESG_NSA_ILi64EEEEEENS_6half_tENS5_IJlSD_lEEESJ_SK_NS4_8TiledMMAINS4_8MMA_AtomIJNS4_26SM100_MMA_F16BF16_2x1SM_SSISJ_SJ_fLi128ELi128ELNS4_4UMMA5MajorE0ELSP_0ELNSO_7ScaleInE0ELSQ_0EEEEEENS4_6LayoutINS5_IJSD_SD_SD_EEENS5_IJNSA_ILi0EEESV_SV_EEEEENS5_IJNS4_10UnderscoreESY_SY_EEEEENS4_28SM100_TMA_2SM_LOAD_MULTICASTENS4_14ComposedLayoutINS4_7SwizzleILi3ELi4ELi3EEENS4_18smem_ptr_flag_bitsILi16EEENST_INS5_IJNSA_ILi8EEESH_EEENS5_IJSH_SD_EEEEEEEvNS4_8identityES11_S1B_vS1C_EENS_8epilogue10collective18CollectiveEpilogueINS1E_23Sm100TmaWarpSpecializedILi4ELi2ELi16ELb1ELb0EEEJNS5_IJSH_SG_SH_EEENS5_IJNST_ISH_SD_EENST_INS5_IJNSA_ILi16EEESC_EEENS5_IJSD_SH_EEEEEEEESJ_SK_SJ_SK_NS1E_6fusion15FusionCallbacksIS1I_NS1Q_17LinearCombinationISJ_fSJ_fLNS_15FloatRoundStyleE2EEES1J_S1P_JEEENS4_5SM1004TMEM4LOAD26SM100_TMEM_LOAD_32dp32b16xENS4_13SM90_TMA_LOADENS12_INS13_ILi1ELi4ELi3EEES16_NST_INS5_IJS17_S1L_EEENS5_IJS1L_SD_EEEEEEENS4_39AutoVectorizingCopyWithAssumedAlignmentILi128EEENS4_14SM90_TMA_STOREES25_S27_S27_EEEvvEEEEvNT_6ParamsE:
[----:B------:R-:W1:Y:S01]  /*0000*/  LDC R1, c[0x0][0x37c] ;  /* 0x0000df00ff017b82 */ /* 0x000e620000000800 */
[----:B------:R-:W2:Y:S01]  /*0010*/  S2R R61, SR_TID.X ;  /* 0x00000000003d7919 */ /* 0x000ea20000002100 */
[----:B------:R-:W3:Y:S06]  /*0020*/  LDCU.64 UR8, c[0x0][0x890] ;  /* 0x00011200ff0877ac */ /* 0x000eec0008000a00 */
[----:B------:R-:W4:Y:S01]  /*0030*/  S2UR UR47, SR_CgaCtaId ;  /* 0x00000000002f79c3 */ /* 0x000f220000008800 */
[----:B------:R-:W-:Y:S02]  /*0040*/  PRMT R50, RZ, 0x7610, R50 ;  /* 0x00007610ff327816 */ /* 0x000fe40000000032 */
[----:B------:R-:W-:-:S02]  /*0050*/  ELECT P0, URZ, PT ;  /* 0x0000000000ff782f */ /* 0x000fc40003800000 */
[----:B---3--:R-:W-:-:S04]  /*0060*/  ISETP.NE.U32.AND P1, PT, RZ, UR8, PT ;  /* 0x00000008ff007c0c */ /* 0x008fc8000bf25070 */
[----:B------:R-:W-:Y:S01]  /*0070*/  ISETP.NE.AND.EX P2, PT, RZ, UR9, PT, P1 ;  /* 0x00000009ff007c0c */ /* 0x000fe2000bf45310 */
[----:B----4-:R-:W-:Y:S02]  /*0080*/  ULOP3.LUT UR48, UR47, 0x1, URZ, 0xc0, !UPT ;  /* 0x000000012f307892 */ /* 0x010fe4000f8ec0ff */
[----:B------:R-:W-:Y:S01]  /*0090*/  ULOP3.LUT UR49, UR47, 0x1, URZ, 0x3c, !UPT ;  /* 0x000000012f317892 */ /* 0x000fe2000f8e3cff */
[----:B--2---:R-:W-:-:S05]  /*00a0*/  SHF.R.U32.HI R51, RZ, 0x5, R61 ;  /* 0x00000005ff337819 */ /* 0x004fca000001163d */
[----:B------:R-:W2:Y:S02]  /*00b0*/  SHFL.IDX PT, R0, R51, RZ, 0x1f ;  /* 0x00001fff33007589 */ /* 0x000ea400000e0000 */
[----:B--2---:R-:W-:Y:S02]  /*00c0*/  R2UR UR25, R0 ;  /* 0x00000000001972ca */ /* 0x004fe400000e0000 */
[----:B-1----:R-:W-:Y:S05]  /*00d0*/  @P2 BRA `(.L_x_0) ;  /* 0x0000000000302947 */ /* 0x002fea0003800000 */
[----:B------:R-:W1:Y:S02]  /*00e0*/  LDCU.64 UR4, c[0x0][0x888] ;  /* 0x00011100ff0477ac */ /* 0x000e640008000a00 */
[----:B-1----:R-:W-:-:S04]  /*00f0*/  UISETP.NE.U32.AND UP0, UPT, UR4, URZ, UPT ;  /* 0x000000ff0400728c */ /* 0x002fc8000bf05070 */
[----:B------:R-:W-:-:S09]  /*0100*/  UISETP.NE.AND.EX UP0, UPT, UR5, URZ, UPT, UP0 ;  /* 0x000000ff0500728c */ /* 0x000fd2000bf05300 */
[----:B------:R-:W-:Y:S05]  /*0110*/  BRA.U !UP0, `(.L_x_1) ;  /* 0x0000000108147547 */ /* 0x000fea000b800000 */
[----:B------:R-:W1:Y:S01]  /*0120*/  LDC.64 R2, c[0x0][0x888] ;  /* 0x00022200ff027b82 */ /* 0x000e620000000a00 */
[----:B------:R-:W1:Y:S02]  /*0130*/  LDCU.64 UR4, c[0x0][0x358] ;  /* 0x00006b00ff0477ac */ /* 0x000e640008000a00 */
[----:B-1----:R1:W5:Y:S01]  /*0140*/  LDG.E R27, desc[UR4][R2.64] ;  /* 0x00000004021b7981 */ /* 0x002362000c1e1900 */
[----:B------:R-:W-:Y:S01]  /*0150*/  HFMA2 R50, -RZ, RZ, 0, 5.9604644775390625e-08 ;  /* 0x00000001ff327431 */ /* 0x000fe200000001ff */
[----:B------:R-:W-:Y:S05]  /*0160*/  BRA `(.L_x_0) ;  /* 0x00000000000c7947 */ /* 0x000fea0003800000 */
.L_x_1:
[----:B------:R-:W1:Y:S01]  /*0170*/  LDCU UR4, c[0x0][0x880] ;  /* 0x00011000ff0477ac */ /* 0x000e620008000800 */
[----:B------:R-:W-:Y:S01]  /*0180*/  HFMA2 R50, -RZ, RZ, 0, 5.9604644775390625e-08 ;  /* 0x00000001ff327431 */ /* 0x000fe200000001ff */
[----:B-1----:R-:W-:-:S07]  /*0190*/  MOV R27, UR4 ;  /* 0x00000004001b7c02 */ /* 0x002fce0008000f00 */
.L_x_0:
[----:B------:R-:W2:Y:S02]  /*01a0*/  LDCU.64 UR4, c[0x0][0x8b0] ;  /* 0x00011600ff0477ac */ /* 0x000ea40008000a00 */
[----:B--2---:R-:W-:-:S04]  /*01b0*/  UISETP.NE.U32.AND UP0, UPT, UR4, URZ, UPT ;  /* 0x000000ff0400728c */ /* 0x004fc8000bf05070 */
[----:B------:R-:W-:-:S09]  /*01c0*/  UISETP.NE.AND.EX UP0, UPT, UR5, URZ, UPT, UP0 ;  /* 0x000000ff0500728c */ /* 0x000fd2000bf05300 */
[----:B------:R-:W-:Y:S05]  /*01d0*/  BRA.U UP0, `(.L_x_2) ;  /* 0x0000000100287547 */ /* 0x000fea000b800000 */
[----:B------:R-:W2:Y:S02]  /*01e0*/  LDCU.64 UR4, c[0x0][0x8a8] ;  /* 0x00011500ff0477ac */ /* 0x000ea40008000a00 */
[----:B--2---:R-:W-:-:S04]  /*01f0*/  UISETP.NE.U32.AND UP0, UPT, UR4, URZ, UPT ;  /* 0x000000ff0400728c */ /* 0x004fc8000bf05070 */
[----:B------:R-:W-:-:S09]  /*0200*/  UISETP.NE.AND.EX UP0, UPT, UR5, URZ, UPT, UP0 ;  /* 0x000000ff0500728c */ /* 0x000fd2000bf05300 */
[----:B------:R-:W-:Y:S05]  /*0210*/  BRA.U !UP0, `(.L_x_3) ;  /* 0x0000000108107547 */ /* 0x000fea000b800000 */
[----:B------:R-:W2:Y:S01]  /*0220*/  LDC.64 R24, c[0x0][0x8a8] ;  /* 0x00022a00ff187b82 */ /* 0x000ea20000000a00 */
[----:B------:R-:W2:Y:S02]  /*0230*/  LDCU.64 UR4, c[0x0][0x358] ;  /* 0x00006b00ff0477ac */ /* 0x000ea40008000a00 */
[----:B--2---:R2:W5:Y:S01]  /*0240*/  LDG.E R24, desc[UR4][R24.64] ;  /* 0x0000000418187981 */ /* 0x004562000c1e1900 */
[----:B------:R-:W-:Y:S05]  /*0250*/  BRA `(.L_x_2) ;  /* 0x0000000000087947 */ /* 0x000fea0003800000 */
.L_x_3:
[----:B------:R-:W2:Y:S02]  /*0260*/  LDCU UR4, c[0x0][0x8a0] ;  /* 0x00011400ff0477ac */ /* 0x000ea40008000800 */
[----:B--2---:R-:W-:Y:S02]  /*0270*/  MOV R24, UR4 ;  /* 0x0000000400187c02 */ /* 0x004fe40008000f00 */
.L_x_2:
[----:B------:R-:W-:Y:S01]  /*0280*/  IMAD.U32 R0, RZ, RZ, UR25 ;  /* 0x00000019ff007e24 */ /* 0x000fe2000f8e00ff */
[----:B------:R-:W-:Y:S04]  /*0290*/  BSSY.RECONVERGENT B0, `(.L_x_4) ;  /* 0x000000c000007945 */ /* 0x000fe80003800200 */
[C---:B------:R-:W-:Y:S02]  /*02a0*/  ISETP.NE.OR P3, PT, R0.reuse, 0x1, !P0 ;  /* 0x000000010000780c */ /* 0x040fe40004765670 */
[----:B------:R-:W-:-:S11]  /*02b0*/  ISETP.NE.OR P2, PT, R0, 0x3, !P0 ;  /* 0x000000030000780c */ /* 0x000fd60004745670 */
[----:B------:R-:W-:Y:S05]  /*02c0*/  @P3 BRA `(.L_x_5) ;  /* 0x0000000000203947 */ /* 0x000fea0003800000 */
[----:B------:R-:W3:Y:S02]  /*02d0*/  LDCU.64 UR4, c[0x0][0x348] ;  /* 0x00006900ff0477ac */ /* 0x000ee40008000a00 */
[----:B---3--:R-:W-:Y:S02]  /*02e0*/  UIADD3 UR6, UP1, UPT, UR4, 0x80, URZ ;  /* 0x0000008004067890 */ /* 0x008fe4000ff3e0ff */
[----:B------:R-:W-:Y:S02]  /*02f0*/  UIADD3 UR4, UP0, UPT, UR4, 0x180, URZ ;  /* 0x0000018004047890 */ /* 0x000fe4000ff1e0ff */
[----:B------:R-:W-:Y:S02]  /*0300*/  UIADD3.X UR7, UPT, UPT, URZ, UR5, URZ, UP1, !UPT ;  /* 0x00000005ff077290 */ /* 0x000fe40008ffe4ff */
[----:B------:R-:W-:-:S07]  /*0310*/  UIADD3.X UR5, UPT, UPT, URZ, UR5, URZ, UP0, !UPT ;  /* 0x00000005ff057290 */ /* 0x000fce00087fe4ff */
[----:B------:R3:W-:Y:S02]  /*0320*/  UTMACCTL.PF [UR6] ;  /* 0x00000000060079b9 */ /* 0x0007e40008040000 */
[----:B------:R3:W-:Y:S02]  /*0330*/  UTMACCTL.PF [UR4] ;  /* 0x00000000040079b9 */ /* 0x0007e40008040000 */
[----:B---3--:R-:W-:Y:S01]  /*0340*/  NOP ;  /* 0x0000000000007918 */ /* 0x008fe20000000000 */
.L_x_5:
[----:B------:R-:W-:Y:S05]  /*0350*/  BSYNC.RECONVERGENT B0 ;  /* 0x0000000000007941 */ /* 0x000fea0003800200 */
.L_x_4:
[----:B------:R-:W-:Y:S04]  /*0360*/  BSSY.RECONVERGENT B0, `(.L_x_6) ;  /* 0x000000a000007945 */ /* 0x000fe80003800200 */
        /* <DEDUP_REMOVED lines=9> */
.L_x_7:
[----:B------:R-:W-:Y:S05]  /*0400*/  BSYNC.RECONVERGENT B0 ;  /* 0x0000000000007941 */ /* 0x000fea0003800200 */
.L_x_6:
[----:B------:R-:W3:Y:S01]  /*0410*/  LDCU.64 UR4, c[0x0][0x888] ;  /* 0x00011100ff0477ac */ /* 0x000ee20008000a00 */
[----:B------:R-:W-:Y:S01]  /*0420*/  ISETP.NE.AND.EX P1, PT, RZ, UR9, PT, P1 ;  /* 0x00000009ff007c0c */ /* 0x000fe2000bf25310 */
[----:B------:R-:W-:Y:S01]  /*0430*/  UPLOP3.LUT UP5, UPT, UPT, UPT, UPT, 0x80, 0x8 ;  /* 0x000000000008789c */ /* 0x000fe20003faf070 */
[----:B---3--:R-:W-:-:S04]  /*0440*/  ISETP.NE.U32.AND P2, PT, RZ, UR4, PT ;  /* 0x00000004ff007c0c */ /* 0x008fc8000bf45070 */
[----:B------:R-:W-:-:S13]  /*0450*/  ISETP.NE.AND.EX P2, PT, RZ, UR5, PT, P2 ;  /* 0x00000005ff007c0c */ /* 0x000fda000bf45320 */
[----:B------:R-:W-:Y:S05]  /*0460*/  @P2 BRA P1, `(.L_x_8) ;  /* 0x0000000000282947 */ /* 0x000fea0000800000 */
[----:B------:R-:W-:Y:S01]  /*0470*/  UISETP.NE.U32.AND UP0, UPT, UR8, URZ, UPT ;  /* 0x000000ff0800728c */ /* 0x000fe2000bf05070 */
[----:B-----5:R-:W-:Y:S01]  /*0480*/  FSETP.NEU.AND P1, PT, R27, RZ, PT ;  /* 0x000000ff1b00720b */ /* 0x020fe20003f2d000 */
[----:B------:R-:W-:Y:S02]  /*0490*/  UISETP.NE.U32.AND UP2, UPT, UR4, URZ, UPT ;  /* 0x000000ff0400728c */ /* 0x000fe4000bf45070 */
[----:B------:R-:W-:Y:S02]  /*04a0*/  UISETP.NE.AND.EX UP1, UPT, UR9, URZ, UPT, UP0 ;  /* 0x000000ff0900728c */ /* 0x000fe4000bf25300 */
[----:B------:R-:W-:-:S04]  /*04b0*/  UISETP.NE.AND.EX UP0, UPT, UR5, URZ, UPT, UP2 ;  /* 0x000000ff0500728c */ /* 0x000fc8000bf05320 */
[----:B------:R-:W-:-:S04]  /*04c0*/  USEL UR4, URZ, 0xffffffff, UP0 ;  /* 0xffffffffff047887 */ /* 0x000fc80008000000 */
[----:B------:R-:W-:Y:S01]  /*04d0*/  VOTEU.ANY UP0, P1 ;  /* 0x0000000000ff7886 */ /* 0x000fe20000800100 */
[----:B------:R-:W-:-:S04]  /*04e0*/  @!UP1 USEL UR4, URZ, 0xffffffff, UP0 ;  /* 0xffffffffff049887 */ /* 0x000fc80008000000 */
[----:B------:R-:W-:-:S04]  /*04f0*/  ULOP3.LUT UR4, UR4, 0x1, URZ, 0xc0, !UPT ;  /* 0x0000000104047892 */ /* 0x000fc8000f8ec0ff */
[----:B------:R-:W-:-:S11]  /*0500*/  UISETP.NE.U32.AND UP5, UPT, UR4, 0x1, UPT ;  /* 0x000000010400788c */ /* 0x000fd6000bfa5070 */
.L_x_8:
[----:B------:R-:W3:Y:S01]  /*0510*/  SHFL.IDX PT, R0, R51, RZ, 0x1f ;  /* 0x00001fff33007589 */ /* 0x000ee200000e0000 */
[----:B------:R-:W-:-:S04]  /*0520*/  UISETP.NE.AND UP0, UPT, UR25, 0x2, UPT ;  /* 0x000000021900788c */ /* 0x000fc8000bf05270 */
[----:B------:R-:W-:Y:S02]  /*0530*/  UISETP.EQ.AND UP1, UPT, UR48, URZ, !UP0 ;  /* 0x000000ff3000728c */ /* 0x000fe4000c722270 */
[----:B------:R-:W-:-:S04]  /*0540*/  USEL UR46, URZ, 0x1, UP0 ;  /* 0x00000001ff2e7887 */ /* 0x000fc80008000000 */
[----:B------:R-:W-:Y:S02]  /*0550*/  PLOP3.LUT P3, PT, P0, PT, UP1, 0x80, 0x8 ;  /* 0x000000000008781c */ /* 0x000fe4000076f018 */
[----:B---3--:R-:W-:-:S13]  /*0560*/  ISETP.NE.AND P1, PT, R0, RZ, PT ;  /* 0x000000ff0000720c */ /* 0x008fda0003f25270 */
[----:B------:R-:W-:Y:S05]  /*0570*/  @P1 BRA `(.L_x_9) ;  /* 0x0000000000a81947 */ /* 0x000fea0003800000 */
[----:B------:R-:W-:Y:S01]  /*0580*/  ELECT P1, URZ, PT ;  /* 0x0000000000ff782f */ /* 0x000fe20003820000 */
[----:B------:R-:W-:-:S12]  /*0590*/  BSSY.RECONVERGENT B0, `(.L_x_9) ;  /* 0x0000028000007945 */ /* 0x000fd80003800200 */
[----:B------:R-:W-:Y:S05]  /*05a0*/  @!P1 BRA `(.L_x_10) ;  /* 0x0000000000989947 */ /* 0x000fea0003800000 */
[----:B------:R-:W-:Y:S01]  /*05b0*/  UMOV UR4, 0x400 ;  /* 0x0000040000047882 */ /* 0x000fe20000000000 */
[----:B------:R-:W-:Y:S01]  /*05c0*/  UMOV UR8, 0x1 ;  /* 0x0000000100087882 */ /* 0x000fe20000000000 */
[----:B------:R-:W-:Y:S01]  /*05d0*/  UMOV UR6, 0x3 ;  /* 0x0000000300067882 */ /* 0x000fe20000000000 */
[----:B------:R-:W-:Y:S02]  /*05e0*/  ULEA UR4, UR47, UR4, 0x18 ;  /* 0x000000042f047291 */ /* 0x000fe4000f8ec0ff */
[----:B------:R-:W-:-:S04]  /*05f0*/  UIADD3 UR8, UPT, UPT, -UR8, 0x100000, URZ ;  /* 0x0010000008087890 */ /* 0x000fc8000fffe1ff */
[----:B------:R-:W-:Y:S02]  /*0600*/  USHF.L.U32 UR9, UR8, 0xb, URZ ;  /* 0x0000000b08097899 */ /* 0x000fe400080006ff */
[----:B------:R-:W-:Y:S02]  /*0610*/  USHF.L.U32 UR8, UR8, 0x1, URZ ;  /* 0x0000000108087899 */ /* 0x000fe400080006ff */
[----:B------:R-:W-:-:S04]  /*0620*/  UIADD3 UR6, UPT, UPT, -UR6, 0x100000, URZ ;  /* 0x0010000006067890 */ /* 0x000fc8000fffe1ff */
[----:B------:R-:W-:Y:S02]  /*0630*/  USHF.L.U32 UR7, UR6, 0xb, URZ ;  /* 0x0000000b06077899 */ /* 0x000fe400080006ff */
[----:B------:R-:W-:Y:S01]  /*0640*/  USHF.L.U32 UR6, UR6, 0x1, URZ ;  /* 0x0000000106067899 */ /* 0x000fe200080006ff */
[----:B------:R-:W3:Y:S03]  /*0650*/  FENCE.VIEW.ASYNC.S ;  /* 0x00000000000073c6 */ /* 0x000ee60000000000 */
[----:B---3--:R3:W4:Y:S08]  /*0660*/  SYNCS.EXCH.64 URZ, [UR4], UR8 ;  /* 0x0000000804ff75b2 */ /* 0x0087300008000100 */
[----:B------:R3:W1:Y:S01]  /*0670*/  SYNCS.EXCH.64 URZ, [UR4+0x68], UR6 ;  /* 0x0000680604ff75b2 */ /* 0x0006620008000100 */
        /* <DEDUP_REMOVED lines=23> */
[----:B------:R3:W1:Y:S02]  /*07f0*/  SYNCS.EXCH.64 URZ, [UR4+0xc8], UR6 ;  /* 0x0000c80604ff75b2 */ /* 0x0006640008000100 */
[----:B---34-:R-:W-:Y:S01]  /*0800*/  NOP ;  /* 0x0000000000007918 */ /* 0x018fe20000000000 */
.L_x_10:
[----:B------:R-:W-:Y:S05]  /*0810*/  BSYNC.RECONVERGENT B0 ;  /* 0x0000000000007941 */ /* 0x000fea0003800200 */
.L_x_9:
[----:B------:R-:W3:Y:S01]  /*0820*/  SHFL.IDX PT, R0, R51, RZ, 0x1f ;  /* 0x00001fff33007589 */ /* 0x000ee200000e0000 */
[----:B------:R-:W-:Y:S01]  /*0830*/  NOP ;  /* 0x0000000000007918 */ /* 0x000fe20000000000 */
[----:B---3--:R-:W-:-:S13]  /*0840*/  ISETP.NE.AND P1, PT, R0, 0x1, PT ;  /* 0x000000010000780c */ /* 0x008fda0003f25270 */
[----:B------:R-:W-:Y:S05]  /*0850*/  @P1 BRA `(.L_x_11) ;  /* 0x0000000000541947 */ /* 0x000fea0003800000 */
        /* <DEDUP_REMOVED lines=10> */
[----:B------:R-:W-:Y:S01]  /*0900*/  ELECT P1, URZ, PT ;  /* 0x0000000000ff782f */ /* 0x000fe20003820000 */
[----:B------:R-:W3:Y:S02]  /*0910*/  FENCE.VIEW.ASYNC.S ;  /* 0x00000000000073c6 */ /* 0x000ee40000000000 */
[----:B---3--:R3:W4:Y:S08]  /*0920*/  SYNCS.EXCH.64 URZ, [UR4+0xd0], UR8 ;  /* 0x0000d00804ff75b2 */ /* 0x0087300008000100 */
[----:B------:R3:W1:Y:S01]  /*0930*/  SYNCS.EXCH.64 URZ, [UR4+0xf0], UR6 ;  /* 0x0000f00604ff75b2 */ /* 0x0006620008000100 */
[----:B------:R3:W1:Y:S01]  /*0940*/  SYNCS.EXCH.64 URZ, [UR4+0xd8], UR8 ;  /* 0x0000d80804ff75b2 */ /* 0x0006620008000100 */
[----:B------:R3:W1:Y:S01]  /*0950*/  SYNCS.EXCH.64 URZ, [UR4+0xf8], UR6 ;  /* 0x0000f80604ff75b2 */ /* 0x0006620008000100 */
[----:B------:R3:W1:Y:S01]  /*0960*/  SYNCS.EXCH.64 URZ, [UR4+0xe0], UR8 ;  /* 0x0000e00804ff75b2 */ /* 0x0006620008000100 */
[----:B------:R3:W1:Y:S01]  /*0970*/  SYNCS.EXCH.64 URZ, [UR4+0x100], UR6 ;  /* 0x0001000604ff75b2 */ /* 0x0006620008000100 */
[----:B------:R3:W1:Y:S01]  /*0980*/  SYNCS.EXCH.64 URZ, [UR4+0xe8], UR8 ;  /* 0x0000e80804ff75b2 */ /* 0x0006620008000100 */
[----:B------:R3:W1:Y:S01]  /*0990*/  SYNCS.EXCH.64 URZ, [UR4+0x108], UR6 ;  /* 0x0001080604ff75b2 */ /* 0x0006620008000100 */
[----:B------:R-:W-:Y:S01]  /*09a0*/  NOP ;  /* 0x0000000000007918 */ /* 0x000fe20000000000 */
.L_x_11:
[----:B------:R-:W2:Y:S01]  /*09b0*/  SHFL.IDX PT, R0, R51, RZ, 0x1f ;  /* 0x00001fff33007589 */ /* 0x000ea200000e0000 */
[----:B------:R-:W-:Y:S01]  /*09c0*/  NOP ;  /* 0x0000000000007918 */ /* 0x000fe20000000000 */
[----:B--2---:R-:W-:-:S13]  /*09d0*/  ISETP.NE.AND P1, PT, R0, 0x3, PT ;  /* 0x000000030000780c */ /* 0x004fda0003f25270 */
[----:B------:R-:W-:Y:S05]  /*09e0*/  @P1 BRA `(.L_x_12) ;  /* 0x00000000002c1947 */ /* 0x000fea0003800000 */
[----:B---3--:R-:W-:Y:S01]  /*09f0*/  UMOV UR6, 0x400 ;  /* 0x0000040000067882 */ /* 0x008fe20000000000 */
[----:B------:R-:W-:Y:S01]  /*0a00*/  UMOV UR4, 0x20 ;  /* 0x0000002000047882 */ /* 0x000fe20000000000 */
[----:B------:R-:W-:Y:S02]  /*0a10*/  ULEA UR6, UR47, UR6, 0x18 ;  /* 0x000000062f067291 */ /* 0x000fe4000f8ec0ff */
[----:B------:R-:W-:-:S04]  /*0a20*/  UIADD3 UR4, UPT, UPT, -UR4, 0x100000, URZ ;  /* 0x0010000004047890 */ /* 0x000fc8000fffe1ff */
[----:B------:R-:W-:Y:S02]  /*0a30*/  USHF.L.U32 UR5, UR4, 0xb, URZ ;  /* 0x0000000b04057899 */ /* 0x000fe400080006ff */
[----:B------:R-:W-:Y:S01]  /*0a40*/  USHF.L.U32 UR4, UR4, 0x1, URZ ;  /* 0x0000000104047899 */ /* 0x000fe200080006ff */
[----:B------:R-:W-:Y:S01]  /*0a50*/  ELECT P1, URZ, PT ;  /* 0x0000000000ff782f */ /* 0x000fe20003820000 */
[----:B------:R-:W2:Y:S10]  /*0a60*/  FENCE.VIEW.ASYNC.S ;  /* 0x00000000000073c6 */ /* 0x000eb40000000000 */
[----:B--2---:R2:W3:Y:S01]  /*0a70*/  SYNCS.EXCH.64 URZ, [UR6+0x110], UR4 ;  /* 0x0001100406ff75b2 */ /* 0x0044e20008000100 */
[----:B------:R2:W1:Y:S01]  /*0a80*/  SYNCS.EXCH.64 URZ, [UR6+0x118], UR4 ;  /* 0x0001180406ff75b2 */ /* 0x0004620008000100 */
[----:B------:R-:W-:Y:S01]  /*0a90*/  NOP ;  /* 0x0000000000007918 */ /* 0x000fe20000000000 */
.L_x_12:
[----:B------:R-:W4:Y:S01]  /*0aa0*/  SHFL.IDX PT, R0, R51, RZ, 0x1f ;  /* 0x00001fff33007589 */ /* 0x000f2200000e0000 */
[----:B------:R-:W-:Y:S01]  /*0ab0*/  NOP ;  /* 0x0000000000007918 */ /* 0x000fe20000000000 */
[----:B----4-:R-:W-:-:S13]  /*0ac0*/  ISETP.NE.AND P1, PT, R0, 0x4, PT ;  /* 0x000000040000780c */ /* 0x010fda0003f25270 */
[----:B------:R-:W-:Y:S05]  /*0ad0*/  @P1 BRA `(.L_x_13) ;  /* 0x0000000000481947 */ /* 0x000fea0003800000 */
[----:B--23--:R-:W-:Y:S01]  /*0ae0*/  UMOV UR4, 0x720 ;  /* 0x0000072000047882 */ /* 0x00cfe20000000000 */
[----:B------:R-:W-:Y:S01]  /*0af0*/  UMOV UR6, 0x400 ;  /* 0x0000040000067882 */ /* 0x000fe20000000000 */
[----:B------:R-:W-:Y:S01]  /*0b00*/  USEL UR4, UR4, 0x620, UP5 ;  /* 0x0000062004047887 */ /* 0x000fe2000a800000 */
        /* <DEDUP_REMOVED lines=9> */
[----:B------:R-:W2:Y:S02]  /*0ba0*/  FENCE.VIEW.ASYNC.S ;  /* 0x00000000000073c6 */ /* 0x000ea40000000000 */
[----:B--2---:R4:W2:Y:S08]  /*0bb0*/  SYNCS.EXCH.64 URZ, [UR6+0x120], UR8 ;  /* 0x0001200806ff75b2 */ /* 0x0048b00008000100 */
[----:B------:R4:W3:Y:S01]  /*0bc0*/  SYNCS.EXCH.64 URZ, [UR6+0x130], UR4 ;  /* 0x0001300406ff75b2 */ /* 0x0008e20008000100 */
[----:B------:R4:W1:Y:S01]  /*0bd0*/  SYNCS.EXCH.64 URZ, [UR6+0x128], UR8 ;  /* 0x0001280806ff75b2 */ /* 0x0008620008000100 */
[----:B------:R4:W1:Y:S02]  /*0be0*/  SYNCS.EXCH.64 URZ, [UR6+0x138], UR4 ;  /* 0x0001380406ff75b2 */ /* 0x0008640008000100 */
[----:B----4-:R-:W-:Y:S01]  /*0bf0*/  NOP ;  /* 0x0000000000007918 */ /* 0x010fe20000000000 */
.L_x_13:
[----:B------:R-:W4:Y:S01]  /*0c00*/  SHFL.IDX PT, R0, R51, RZ, 0x1f ;  /* 0x00001fff33007589 */ /* 0x000f2200000e0000 */
[----:B------:R-:W-:Y:S01]  /*0c10*/  NOP ;  /* 0x0000000000007918 */ /* 0x000fe20000000000 */
[----:B----4-:R-:W-:-:S13]  /*0c20*/  ISETP.NE.AND P1, PT, R0, 0x5, PT ;  /* 0x000000050000780c */ /* 0x010fda0003f25270 */
[----:B------:R-:W-:Y:S05]  /*0c30*/  @P1 BRA `(.L_x_14) ;  /* 0x0000000000541947 */ /* 0x000fea0003800000 */
[----:B--23--:R-:W-:Y:S01]  /*0c40*/  UMOV UR4, 0x400 ;  /* 0x0000040000047882 */ /* 0x00cfe20000000000 */
        /* <DEDUP_REMOVED lines=14> */
[----:B------:R4:W1:Y:S01]  /*0d30*/  SYNCS.EXCH.64 URZ, [UR4+0x168], UR8 ;  /* 0x0001680804ff75b2 */ /* 0x0008620008000100 */
[----:B------:R4:W1:Y:S01]  /*0d40*/  SYNCS.EXCH.64 URZ, [UR4+0x150], UR6 ;  /* 0x0001500604ff75b2 */ /* 0x0008620008000100 */
[----:B------:R4:W1:Y:S01]  /*0d50*/  SYNCS.EXCH.64 URZ, [UR4+0x170], UR8 ;  /* 0x0001700804ff75b2 */ /* 0x0008620008000100 */
[----:B------:R4:W1:Y:S01]  /*0d60*/  SYNCS.EXCH.64 URZ, [UR4+0x158], UR6 ;  /* 0x0001580604ff75b2 */ /* 0x0008620008000100 */
[----:B------:R4:W1:Y:S02]  /*0d70*/  SYNCS.EXCH.64 URZ, [UR4+0x178], UR8 ;  /* 0x0001780804ff75b2 */ /* 0x0008640008000100 */
[----:B----4-:R-:W-:Y:S01]  /*0d80*/  NOP ;  /* 0x0000000000007918 */ /* 0x010fe20000000000 */
.L_x_14:
[----:B------:R-:W4:Y:S01]  /*0d90*/  SHFL.IDX PT, R0, R51, RZ, 0x1f ;  /* 0x00001fff33007589 */ /* 0x000f2200000e0000 */
[----:B------:R-:W-:Y:S01]  /*0da0*/  ISETP.NE.OR P0, PT, RZ, UR25, !P0 ;  /* 0x00000019ff007c0c */ /* 0x000fe2000c705670 */
[----:B------:R-:W-:Y:S01]  /*0db0*/  NOP ;  /* 0x0000000000007918 */ /* 0x000fe20000000000 */
[----:B----4-:R-:W-:-:S13]  /*0dc0*/  ISETP.NE.AND P1, PT, R0, 0x3, PT ;  /* 0x000000030000780c */ /* 0x010fda0003f25270 */
[----:B------:R-:W-:Y:S05]  /*0dd0*/  @P1 BRA `(.L_x_15) ;  /* 0x0000000000341947 */ /* 0x000fea0003800000 */
[----:B--23--:R-:W-:Y:S01]  /*0de0*/  UMOV UR4, 0x400 ;  /* 0x0000040000047882 */ /* 0x00cfe20000000000 */
[----:B------:R-:W-:Y:S01]  /*0df0*/  UMOV UR6, 0x20 ;  /* 0x0000002000067882 */ /* 0x000fe20000000000 */
[----:B------:R-:W-:Y:S02]  /*0e00*/  ULEA UR4, UR47, UR4, 0x18 ;  /* 0x000000042f047291 */ /* 0x000fe4000f8ec0ff */
[----:B------:R-:W-:-:S04]  /*0e10*/  UIADD3 UR6, UPT, UPT, -UR6, 0x100000, URZ ;  /* 0x0010000006067890 */ /* 0x000fc8000fffe1ff */
[----:B------:R-:W-:Y:S02]  /*0e20*/  USHF.L.U32 UR7, UR6, 0xb, URZ ;  /* 0x0000000b06077899 */ /* 0x000fe400080006ff */
[----:B------:R-:W-:Y:S01]  /*0e30*/  USHF.L.U32 UR6, UR6, 0x1, URZ ;  /* 0x0000000106067899 */ /* 0x000fe200080006ff */
[----:B------:R-:W-:Y:S01]  /*0e40*/  ELECT P1, URZ, PT ;  /* 0x0000000000ff782f */ /* 0x000fe20003820000 */
[----:B------:R-:W2:Y:S10]  /*0e50*/  FENCE.VIEW.ASYNC.S ;  /* 0x00000000000073c6 */ /* 0x000eb40000000000 */
[----:B--2---:R4:W2:Y:S01]  /*0e60*/  SYNCS.EXCH.64 URZ, [UR4+0x180], UR6 ;  /* 0x0001800604ff75b2 */ /* 0x0048a20008000100 */
[----:B------:R4:W3:Y:S01]  /*0e70*/  SYNCS.EXCH.64 URZ, [UR4+0x190], UR6 ;  /* 0x0001900604ff75b2 */ /* 0x0008e20008000100 */
[----:B------:R4:W1:Y:S01]  /*0e80*/  SYNCS.EXCH.64 URZ, [UR4+0x188], UR6 ;  /* 0x0001880604ff75b2 */ /* 0x0008620008000100 */
[----:B------:R4:W1:Y:S02]  /*0e90*/  SYNCS.EXCH.64 URZ, [UR4+0x198], UR6 ;  /* 0x0001980604ff75b2 */ /* 0x0008640008000100 */
[----:B----4-:R-:W-:Y:S01]  /*0ea0*/  NOP ;  /* 0x0000000000007918 */ /* 0x010fe20000000000 */
.L_x_15:
[----:B------:R-:W-:Y:S01]  /*0eb0*/  VOTEU.ALL UP0, P0 ;  /* 0x0000000000ff7886 */ /* 0x000fe20000000000 */
[----:B--23--:R-:W-:Y:S01]  /*0ec0*/  UMOV UR4, 0x20 ;  /* 0x0000002000047882 */ /* 0x00cfe20000000000 */
[----:B------:R-:W2:Y:S01]  /*0ed0*/  LDCU UR34, c[0x0][0x36c] ;  /* 0x00006d80ff2277ac */ /* 0x000ea20008000800 */
[----:B------:R-:W-:Y:S01]  /*0ee0*/  NOP ;  /* 0x0000000000007918 */ /* 0x000fe20000000000 */
[----:B------:R-:W-:Y:S01]  /*0ef0*/  LOP3.LUT R0, R61, 0x1f, RZ, 0xc0, !PT ;  /* 0x0000001f3d007812 */ /* 0x000fe200078ec0ff */
[----:B------:R-:W-:Y:S01]  /*0f00*/  @!UP0 UMOV UR6, 0x400 ;  /* 0x0000040000068882 */ /* 0x000fe20000000000 */
[----:B------:R-:W-:-:S04]  /*0f10*/  @!UP0 UIADD3 UR4, UPT, UPT, -UR4, 0x100000, URZ ;  /* 0x0010000004048890 */ /* 0x000fc8000fffe1ff */
[----:B------:R-:W-:Y:S02]  /*0f20*/  @!UP0 USHF.L.U32 UR5, UR4, 0xb, URZ ;  /* 0x0000000b04058899 */ /* 0x000fe400080006ff */
[----:B------:R-:W-:Y:S02]  /*0f30*/  @!UP0 USHF.L.U32 UR4, UR4, 0x1, URZ ;  /* 0x0000000104048899 */ /* 0x000fe400080006ff */
[----:B------:R-:W-:Y:S01]  /*0f40*/  @!UP0 ULEA UR6, UR47, UR6, 0x18 ;  /* 0x000000062f068291 */ /* 0x000fe2000f8ec0ff */
[----:B------:R-:W-:Y:S01]  /*0f50*/  VOTEU.ALL UP0, P0 ;  /* 0x0000000000ff7886 */ /* 0x000fe20000000000 */
[----:B------:R-:W-:Y:S02]  /*0f60*/  UISETP.NE.AND UP6, UPT, UR25, URZ, UPT ;  /* 0x000000ff1900728c */ /* 0x000fe4000bfc5270 */
[----:B--2---:R-:W-:Y:S01]  /*0f70*/  UISETP.EQ.U32.AND UP1, UPT, UR34, 0x1, UPT ;  /* 0x000000012200788c */ /* 0x004fe2000bf22070 */
[----:B------:R-:W2:Y:S07]  /*0f80*/  FENCE.VIEW.ASYNC.S ;  /* 0x00000000000073c6 */ /* 0x000eae0000000000 */
[----:B--2---:R2:W3:Y:S01]  /*0f90*/  @!UP0 SYNCS.EXCH.64 URZ, [UR6+0x1a0], UR4 ;  /* 0x0001a00406ff85b2 */ /* 0x0044e20008000100 */
[----:B------:R-:W-:Y:S05]  /*0fa0*/  BRA.U !UP1, `(.L_x_16) ;  /* 0x0000000109087547 */ /* 0x000fea000b800000 */
[----:B-1-3--:R-:W-:Y:S01]  /*0fb0*/  UCGABAR_ARV ;  /* 0x00000000000079c7 */ /* 0x00afe20008000000 */
[----:B------:R-:W-:Y:S05]  /*0fc0*/  BRA `(.L_x_17) ;  /* 0x0000000000047947 */ /* 0x000fea0003800000 */
.L_x_16:
[----:B-1-3--:R-:W-:Y:S01]  /*0fd0*/  NOP ;  /* 0x0000000000007918 */ /* 0x00afe20000000000 */
.L_x_17:
[----:B------:R-:W1:Y:S01]  /*0fe0*/  S2UR UR28, SR_CTAID.Y ;  /* 0x00000000001c79c3 */ /* 0x000e620000002600 */
[----:B------:R-:W-:-:S05]  /*0ff0*/  CS2R.32 R52, SR_CgaSize ;  /* 0x0000000000347805 */ /* 0x000fca0000008a00 */
[----:B------:R-:W-:-:S05]  /*1000*/  IMAD R52, R52, -0xa0, RZ ;  /* 0xffffff6034347824 */ /* 0x000fca00078e02ff */
[----:B--2---:R-:W-:-:S14]  /*1010*/  R2UR UR4, R52 ;  /* 0x00000000340472ca */ /* 0x004fdc00000e0000 */
[----:B------:R-:W2:Y:S01]  /*1020*/  LDCU UR4, c[0x0][UR4+0x2b4] ;  /* 0x00005680040477ac */ /* 0x000ea20008000800 */
[----:B------:R-:W-:-:S05]  /*1030*/  CS2R.32 R52, SR_CgaSize ;  /* 0x0000000000347805 */ /* 0x000fca0000008a00 */
[----:B------:R-:W-:-:S05]  /*1040*/  IMAD R52, R52, -0xa0, RZ ;  /* 0xffffff6034347824 */ /* 0x000fca00078e02ff */
[----:B------:R-:W-:-:S14]  /*1050*/  R2UR UR5, R52 ;  /* 0x00000000340572ca */ /* 0x000fdc00000e0000 */
[----:B------:R-:W3:Y:S01]  /*1060*/  LDCU UR5, c[0x0][UR5+0x2b0] ;  /* 0x00005600050577ac */ /* 0x000ee20008000800 */
[----:B------:R-:W4:Y:S01]  /*1070*/  S2UR UR31, SR_CTAID.X ;  /* 0x00000000001f79c3 */ /* 0x000f220000002500 */
[----:B------:R-:W-:-:S05]  /*1080*/  CS2R.32 R52, SR_CgaSize ;  /* 0x0000000000347805 */ /* 0x000fca0000008a00 */
[----:B------:R-:W-:-:S05]  /*1090*/  IMAD R52, R52, -0xa0, RZ ;  /* 0xffffff6034347824 */ /* 0x000fca00078e02ff */
[----:B------:R-:W-:-:S14]  /*10a0*/  R2UR UR8, R52 ;  /* 0x00000000340872ca */ /* 0x000fdc00000e0000 */
[----:B------:R-:W3:Y:S01]  /*10b0*/  LDCU UR8, c[0x0][UR8+0x2a4] ;  /* 0x00005480080877ac */ /* 0x000ee20008000800 */
[----:B------:R-:W-:-:S05]  /*10c0*/  CS2R.32 R52, SR_CgaSize ;  /* 0x0000000000347805 */ /* 0x000fca0000008a00 */
[----:B------:R-:W-:-:S05]  /*10d0*/  IMAD R52, R52, -0xa0, RZ ;  /* 0xffffff6034347824 */ /* 0x000fca00078e02ff */
[----:B------:R-:W-:-:S14]  /*10e0*/  R2UR UR63, R52 ;  /* 0x00000000343f72ca */ /* 0x000fdc00000e0000 */
[----:B------:R-:W3:Y:S01]  /*10f0*/  LDCU UR63, c[0x0][UR63+0x2a0] ;  /* 0x000054003f3f77ac */ /* 0x000ee20008000800 */
[----:B------:R-:W-:Y:S02]  /*1100*/  USHF.R.U32.HI UR12, URZ, 0x1, UR47 ;  /* 0x00000001ff0c7899 */ /* 0x000fe4000801162f */
[----:B------:R-:W-:Y:S02]  /*1110*/  USHF.R.U32.HI UR11, URZ, 0x2, UR47 ;  /* 0x00000002ff0b7899 */ /* 0x000fe4000801162f */
[----:B------:R-:W-:Y:S02]  /*1120*/  USHF.L.U32 UR27, UR47, 0x9, URZ ;  /* 0x000000092f1b7899 */ /* 0x000fe400080006ff */
[----:B------:R-:W-:Y:S01]  /*1130*/  USHF.L.U32 UR26, UR47, 0xa, URZ ;  /* 0x0000000a2f1a7899 */ /* 0x000fe200080006ff */
[----:B-1----:R-:W-:Y:S01]  /*1140*/  I2FP.F32.U32 R2, UR28 ;  /* 0x0000001c00027c45 */ /* 0x002fe20008201000 */
[----:B------:R-:W1:Y:S04]  /*1150*/  LDCU UR29, c[0x0][0xb24] ;  /* 0x00016480ff1d77ac */ /* 0x000e680008000800 */
[----:B--2---:R-:W-:Y:S01]  /*1160*/  FMUL R2, R2, UR4 ;  /* 0x0000000402027c20 */ /* 0x004fe20008400000 */
[----:B------:R-:W-:Y:S01]  /*1170*/  ULOP3.LUT UR4, UR48, 0x4, UR47, 0xf8, !UPT ;  /* 0x0000000430047892 */ /* 0x000fe2000f8ef82f */
[----:B----4-:R-:W-:Y:S01]  /*1180*/  I2FP.F32.U32 R3, UR31 ;  /* 0x0000001f00037c45 */ /* 0x010fe20008201000 */
[----:B------:R-:W2:Y:S03]  /*1190*/  LDCU UR45, c[0x0][0xb24] ;  /* 0x00016480ff2d77ac */ /* 0x000ea60008000800 */
[----:B------:R-:W4:Y:S01]  /*11a0*/  F2I.U32.TRUNC.NTZ R2, R2 ;  /* 0x0000000200027305 */ /* 0x000f22000020f000 */
[----:B---3--:R-:W-:Y:S01]  /*11b0*/  FMUL R3, R3, UR5 ;  /* 0x0000000503037c20 */ /* 0x008fe20008400000 */
[----:B------:R-:W-:-:S02]  /*11c0*/  UISETP.GT.U32.AND UP0, UPT, UR4, 0xffff, UPT ;  /* 0x0000ffff0400788c */ /* 0x000fc4000bf04070 */
[----:B------:R-:W-:Y:S02]  /*11d0*/  ULOP3.LUT UR5, UR47, 0x3, URZ, 0xc0, !UPT ;  /* 0x000000032f057892 */ /* 0x000fe4000f8ec0ff */
[----:B------:R-:W-:Y:S02]  /*11e0*/  USEL UR21, UR4, 0xffff, !UP0 ;  /* 0x0000ffff04157887 */ /* 0x000fe4000c000000 */
[----:B------:R-:W3:Y:S01]  /*11f0*/  F2I.U32.TRUNC.NTZ R3, R3 ;  /* 0x0000000300037305 */ /* 0x000ee2000020f000 */
[----:B------:R-:W-:Y:S01]  /*1200*/  UISETP.GT.U32.AND UP1, UPT, UR5, 0xffff, UPT ;  /* 0x0000ffff0500788c */ /* 0x000fe2000bf24070 */
[----:B------:R-:W1:Y:S01]  /*1210*/  LDCU UR33, c[0x0][0xb30] ;  /* 0x00016600ff2177ac */ /* 0x000e620008000800 */
[----:B----4-:R-:W-:Y:S02]  /*1220*/  R2UR UR7, R2 ;  /* 0x00000000020772ca */ /* 0x010fe400000e0000 */
[----:B------:R-:W-:Y:S01]  /*1230*/  USEL UR24, UR5, 0xffff, !UP1 ;  /* 0x0000ffff05187887 */ /* 0x000fe2000c800000 */
[----:B------:R-:W-:Y:S01]  /*1240*/  PRMT R2, RZ, 0x7610, R2 ;  /* 0x00007610ff027816 */ /* 0x000fe20000000002 */
[----:B------:R-:W-:Y:S01]  /*1250*/  UMOV UR13, 0x11 ;  /* 0x00000011000d7882 */ /* 0x000fe20000000000 */
[----:B------:R-:W-:Y:S01]  /*1260*/  UMOV UR14, 0x5 ;  /* 0x00000005000e7882 */ /* 0x000fe20000000000 */
[----:B---3--:R-:W-:-:S02]  /*1270*/  R2UR UR6, R3 ;  /* 0x00000000030672ca */ /* 0x008fc400000e0000 */
[----:B------:R-:W-:-:S05]  /*1280*/  PRMT R3, RZ, 0x7610, R3 ;  /* 0x00007610ff037816 */ /* 0x000fca0000000003 */
[----:B------:R-:W-:-:S04]  /*1290*/  UIADD3 UR4, UPT, UPT, -UR7, URZ, URZ ;  /* 0x000000ff07047290 */ /* 0x000fc8000fffe1ff */
[----:B------:R-:W-:Y:S02]  /*12a0*/  UIMAD UR4, UR8, UR4, UR28 ;  /* 0x00000004080472a4 */ /* 0x000fe4000f8e021c */
[----:B------:R-:W-:-:S04]  /*12b0*/  UIADD3 UR5, UPT, UPT, -UR6, URZ, URZ ;  /* 0x000000ff06057290 */ /* 0x000fc8000fffe1ff */
[----:B------:R-:W-:Y:S01]  /*12c0*/  IMAD.U32 R52, RZ, RZ, UR4 ;  /* 0x00000004ff347e24 */ /* 0x000fe2000f8e00ff */
[----:B------:R-:W-:Y:S01]  /*12d0*/  UIMAD UR63, UR63, UR5, UR31 ;  /* 0x000000053f3f72a4 */ /* 0x000fe2000f8e021f */
[----:B-12---:R-:W-:Y:S11]  /*12e0*/  BRA.U UP6, `(.L_x_18) ;  /* 0x0000000106687547 */ /* 0x006ff6000b800000 */
[----:B------:R-:W-:Y:S01]  /*12f0*/  R2UR UR15, R52 ;  /* 0x00000000340f72ca */ /* 0x000fe200000e0000 */
[----:B------:R-:W-:Y:S02]  /*1300*/  ULOP3.LUT UR4, UR63, 0x2, URZ, 0x3c, !UPT ;  /* 0x000000023f047892 */ /* 0x000fe4000f8e3cff */
[----:B------:R-:W-:-:S10]  /*1310*/  ULOP3.LUT UR10, UR63, 0xfffffffe, URZ, 0xc0, !UPT ;  /* 0xfffffffe3f0a7892 */ /* 0x000fd4000f8ec0ff */
[----:B------:R-:W-:Y:S02]  /*1320*/  UISETP.NE.AND UP0, UPT, UR15, URZ, UPT ;  /* 0x000000ff0f00728c */ /* 0x000fe4000bf05270 */
[----:B------:R-:W-:Y:S02]  /*1330*/  UISETP.NE.AND UP2, UPT, UR15, 0x1, UPT ;  /* 0x000000010f00788c */ /* 0x000fe4000bf45270 */
[----:B------:R-:W-:Y:S02]  /*1340*/  UISETP.GT.U32.AND UP4, UPT, UR63, 0x1, UP0 ;  /* 0x000000013f00788c */ /* 0x000fe40008784070 */
[----:B------:R-:W-:Y:S02]  /*1350*/  UISETP.GT.U32.AND UP3, UPT, UR63, 0x1, UP2 ;  /* 0x000000013f00788c */ /* 0x000fe40009764070 */
[----:B------:R-:W-:Y:S02]  /*1360*/  UISETP.GT.U32.AND UP1, UPT, UR4, 0x1, UP0 ;  /* 0x000000010400788c */ /* 0x000fe40008724070 */
[----:B------:R-:W-:-:S02]  /*1370*/  UISETP.GT.U32.AND UP0, UPT, UR4, 0x1, UP2 ;  /* 0x000000010400788c */ /* 0x000fc40009704070 */
[----:B------:R-:W-:Y:S02]  /*1380*/  USEL UR6, URZ, 0x1, UP4 ;  /* 0x00000001ff067887 */ /* 0x000fe4000a000000 */
[----:B------:R-:W-:Y:S02]  /*1390*/  USEL UR5, URZ, 0x10, UP3 ;  /* 0x00000010ff057887 */ /* 0x000fe40009800000 */
[----:B------:R-:W-:Y:S02]  /*13a0*/  USEL UR4, URZ, 0x2, UP4 ;  /* 0x00000002ff047887 */ /* 0x000fe4000a000000 */
[----:B------:R-:W-:Y:S02]  /*13b0*/  USEL UR9, URZ, 0x20, UP3 ;  /* 0x00000020ff097887 */ /* 0x000fe40009800000 */
[----:B------:R-:W-:Y:S02]  /*13c0*/  USEL UR8, URZ, 0x4, UP1 ;  /* 0x00000004ff087887 */ /* 0x000fe40008800000 */
[----:B------:R-:W-:-:S02]  /*13d0*/  UIADD3 UR4, UPT, UPT, UR4, UR5, UR6 ;  /* 0x0000000504047290 */ /* 0x000fc4000fffe006 */
[----:B------:R-:W-:Y:S02]  /*13e0*/  USEL UR6, URZ, 0x8, UP1 ;  /* 0x00000008ff067887 */ /* 0x000fe40008800000 */
[----:B------:R-:W-:Y:S02]  /*13f0*/  USEL UR7, URZ, 0x40, UP0 ;  /* 0x00000040ff077887 */ /* 0x000fe40008000000 */
[----:B------:R-:W-:Y:S02]  /*1400*/  UIADD3 UR5, UPT, UPT, UR8, UR9, UR4 ;  /* 0x0000000908057290 */ /* 0x000fe4000fffe004 */
[----:B------:R-:W-:Y:S02]  /*1410*/  ULEA UR4, UR15, UR10, 0x2 ;  /* 0x0000000a0f047291 */ /* 0x000fe4000f8e10ff */
[----:B------:R-:W-:Y:S02]  /*1420*/  USEL UR8, URZ, 0x80, UP0 ;  /* 0x00000080ff087887 */ /* 0x000fe40008000000 */
[----:B------:R-:W-:-:S03]  /*1430*/  UIADD3 UR5, UPT, UPT, UR6, UR7, UR5 ;  /* 0x0000000706057290 */ /* 0x000fc6000fffe005 */
[----:B------:R-:W-:Y:S01]  /*1440*/  UMOV UR6, 0x3 ;  /* 0x0000000300067882 */ /* 0x000fe20000000000 */
[----:B------:R-:W-:Y:S02]  /*1450*/  UIADD3 UR5, UPT, UPT, UR5, UR8, URZ ;  /* 0x0000000805057290 */ /* 0x000fe4000fffe0ff */
[----:B------:R-:W-:-:S04]  /*1460*/  USHF.L.U32 UR4, UR6, UR4, URZ ;  /* 0x0000000406047299 */ /* 0x000fc800080006ff */
[----:B------:R-:W-:Y:S02]  /*1470*/  MOV R3, UR5 ;  /* 0x0000000500037c02 */ /* 0x000fe40008000f00 */
[----:B------:R-:W-:-:S07]  /*1480*/  IMAD.U32 R2, RZ, RZ, UR4 ;  /* 0x00000004ff027e24 */ /* 0x000fce000f8e00ff */
.L_x_18:
[----:B------:R-:W1:Y:S01]  /*1490*/  S2UR UR36, SR_CTAID.Z ;  /* 0x00000000002479c3 */ /* 0x000e620000002700 */
[----:B------:R-:W-:Y:S02]  /*14a0*/  UISETP.GE.AND UP0, UPT, UR29, 0x1, UPT ;  /* 0x000000011d00788c */ /* 0x000fe4000bf06270 */
[----:B------:R-:W-:Y:S02]  /*14b0*/  ULOP3.LUT UR24, UR24, 0xffff, URZ, 0xc0, !UPT ;  /* 0x0000ffff18187892 */ /* 0x000fe4000f8ec0ff */
[----:B------:R-:W-:Y:S02]  /*14c0*/  ULOP3.LUT UR21, UR21, 0xffff, URZ, 0xc0, !UPT ;  /* 0x0000ffff15157892 */ /* 0x000fe4000f8ec0ff */
[----:B------:R-:W-:Y:S02]  /*14d0*/  UISETP.NE.AND UP3, UPT, UR25, 0x2, UPT ;  /* 0x000000021900788c */ /* 0x000fe4000bf65270 */
[----:B------:R-:W-:Y:S02]  /*14e0*/  ULOP3.LUT UR32, UR12, 0x1, URZ, 0xc0, !UPT ;  /* 0x000000010c207892 */ /* 0x000fe4000f8ec0ff */
[----:B------:R-:W-:-:S02]  /*14f0*/  ULOP3.LUT UR44, UR11, 0x1, URZ, 0xc0, !UPT ;  /* 0x000000010b2c7892 */ /* 0x000fc4000f8ec0ff */
[----:B------:R-:W-:Y:S02]  /*1500*/  ULOP3.LUT UR27, UR27, 0x800, URZ, 0xc0, !UPT ;  /* 0x000008001b1b7892 */ /* 0x000fe4000f8ec0ff */
[----:B------:R-:W-:Y:S02]  /*1510*/  ULOP3.LUT UR26, UR26, 0x800, URZ, 0xc0, !UPT ;  /* 0x000008001a1a7892 */ /* 0x000fe4000f8ec0ff */
[----:B------:R-:W-:Y:S02]  /*1520*/  USHF.L.U32 UR24, UR13, UR24, URZ ;  /* 0x000000180d187299 */ /* 0x000fe400080006ff */
[----:B------:R-:W-:Y:S01]  /*1530*/  USHF.L.U32 UR21, UR14, UR21, URZ ;  /* 0x000000150e157299 */ /* 0x000fe200080006ff */
[----:B------:R-:W-:Y:S01]  /*1540*/  UMOV UR20, UR31 ;  /* 0x0000001f00147c82 */ /* 0x000fe20008000000 */
[----:B------:R-:W-:Y:S10]  /*1550*/  BRA.U !UP0, `(.L_x_19) ;  /* 0x0000000108d47547 */ /* 0x000ff4000b800000 */
[----:B------:R-:W2:Y:S01]  /*1560*/  LDCU.128 UR12, c[0x0][0xb10] ;  /* 0x00016200ff0c77ac */ /* 0x000ea20008000c00 */
[----:B------:R-:W3:Y:S01]  /*1570*/  LDCU UR6, c[0x0][0x370] ;  /* 0x00006e00ff0677ac */ /* 0x000ee20008000800 */
[----:B------:R-:W4:Y:S01]  /*1580*/  LDCU UR5, c[0x0][0x374] ;  /* 0x00006e80ff0577ac */ /* 0x000f220008000800 */
[----:B------:R-:W1:Y:S01]  /*1590*/  LDCU UR30, c[0x0][0xb0c] ;  /* 0x00016180ff1e77ac */ /* 0x000e620008000800 */
[----:B------:R-:W1:Y:S01]  /*15a0*/  LDCU UR4, c[0x0][0xb20] ;  /* 0x00016400ff0477ac */ /* 0x000e620008000800 */
[----:B------:R-:W1:Y:S01]  /*15b0*/  LDCU.64 UR8, c[0x0][0xb28] ;  /* 0x00016500ff0877ac */ /* 0x000e620008000a00 */
[----:B--2---:R-:W-:Y:S02]  /*15c0*/  UISETP.NE.AND UP0, UPT, UR14, 0x1, UPT ;  /* 0x000000010e00788c */ /* 0x004fe4000bf05270 */
[----:B----4-:R-:W-:Y:S02]  /*15d0*/  UIMAD.WIDE.U32 UR10, UR5, UR15, URZ ;  /* 0x0000000f050a72a5 */ /* 0x010fe4000f8e00ff */
[----:B---3--:R-:W-:-:S02]  /*15e0*/  UIMAD.WIDE.U32 UR18, UR6, UR12, URZ ;  /* 0x0000000c061272a5 */ /* 0x008fc4000f8e00ff */
[----:B-1----:R-:W-:Y:S02]  /*15f0*/  UISETP.NE.AND UP1, UPT, UR30, 0x1, UPT ;  /* 0x000000011e00788c */ /* 0x002fe4000bf25270 */
[----:B------:R-:W-:Y:S01]  /*1600*/  UISETP.NE.AND UP2, UPT, UR29, 0x1, UPT ;  /* 0x000000011d00788c */ /* 0x000fe2000bf45270 */
[----:B------:R-:W-:Y:S02]  /*1610*/  UMOV UR10, UR11 ;  /* 0x0000000b000a7c82 */ /* 0x000fe40008000000 */
[----:B------:R-:W-:Y:S01]  /*1620*/  UMOV UR18, UR19 ;  /* 0x0000001300127c82 */ /* 0x000fe20008000000 */
[----:B------:R-:W-:Y:S02]  /*1630*/  @UP0 USHF.R.U32.HI UR5, URZ, UR4, UR10 ;  /* 0x00000004ff050299 */ /* 0x000fe4000801160a */
[----:B------:R-:W-:Y:S02]  /*1640*/  UIMAD.WIDE.U32 UR22, UR28, UR15, URZ ;  /* 0x0000000f1c1672a5 */ /* 0x000fe4000f8e00ff */
[----:B------:R-:W-:-:S02]  /*1650*/  UIMAD.WIDE.U32 UR10, UR5, UR8, URZ ;  /* 0x00000008050a72a5 */ /* 0x000fc4000f8e00ff */
[----:B------:R-:W-:Y:S02]  /*1660*/  @UP1 USHF.R.U32.HI UR6, URZ, UR13, UR18 ;  /* 0x0000000dff061299 */ /* 0x000fe40008011612 */
[----:B------:R-:W-:Y:S02]  /*1670*/  UIMAD.WIDE.U32 UR16, UR31, UR12, URZ ;  /* 0x0000000c1f1072a5 */ /* 0x000fe4000f8e00ff */
[----:B------:R-:W-:Y:S01]  /*1680*/  UIMAD.WIDE.U32 UR18, UR6, UR8, URZ ;  /* 0x00000008061272a5 */ /* 0x000fe2000f8e00ff */
[----:B------:R-:W-:Y:S01]  /*1690*/  UMOV UR22, UR23 ;  /* 0x0000001700167c82 */ /* 0x000fe20008000000 */
[----:B------:R-:W-:Y:S01]  /*16a0*/  UMOV UR10, UR11 ;  /* 0x0000000b000a7c82 */ /* 0x000fe20008000000 */
[----:B------:R-:W-:Y:S02]  /*16b0*/  USHF.R.U32.HI UR22, URZ, UR4, UR22 ;  /* 0x00000004ff167299 */ /* 0x000fe40008011616 */
[----:B------:R-:W-:Y:S02]  /*16c0*/  @UP2 USHF.R.U32.HI UR5, URZ, UR9, UR10 ;  /* 0x00000009ff052299 */ /* 0x000fe4000801160a */
[----:B------:R-:W-:Y:S01]  /*16d0*/  UMOV UR7, UR19 ;  /* 0x0000001300077c82 */ /* 0x000fe20008000000 */
[----:B------:R-:W-:Y:S01]  /*16e0*/  UMOV UR16, UR17 ;  /* 0x0000001100107c82 */ /* 0x000fe20008000000 */
[----:B------:R-:W-:-:S02]  /*16f0*/  @UP2 USHF.R.U32.HI UR6, URZ, UR9, UR7 ;  /* 0x00000009ff062299 */ /* 0x000fc40008011607 */
[----:B------:R-:W-:Y:S02]  /*1700*/  USHF.R.U32.HI UR16, URZ, UR13, UR16 ;  /* 0x0000000dff107299 */ /* 0x000fe40008011610 */
[----:B------:R-:W-:Y:S02]  /*1710*/  USEL UR4, UR28, UR22, !UP0 ;  /* 0x000000161c047287 */ /* 0x000fe4000c000000 */
[----:B------:R-:W-:Y:S02]  /*1720*/  UIMAD UR7, UR5, UR29, URZ ;  /* 0x0000001d050772a4 */ /* 0x000fe4000f8e02ff */
[----:B------:R-:W-:Y:S02]  /*1730*/  USEL UR5, UR31, UR16, !UP1 ;  /* 0x000000101f057287 */ /* 0x000fe4000c800000 */
[----:B------:R-:W-:Y:S02]  /*1740*/  UIMAD UR12, UR6, UR29, URZ ;  /* 0x0000001d060c72a4 */ /* 0x000fe4000f8e02ff */
[----:B------:R-:W-:-:S02]  /*1750*/  UISETP.GE.AND UP0, UPT, UR4, UR7, UPT ;  /* 0x000000070400728c */ /* 0x000fc4000bf06270 */
[----:B------:R-:W-:Y:S02]  /*1760*/  UIMAD.WIDE.U32 UR10, UR4, UR8, URZ ;  /* 0x00000008040a72a5 */ /* 0x000fe4000f8e00ff */
[----:B------:R-:W-:Y:S02]  /*1770*/  UISETP.GE.OR UP0, UPT, UR5, UR12, UP0 ;  /* 0x0000000c0500728c */ /* 0x000fe40008706670 */
[----:B------:R-:W-:Y:S02]  /*1780*/  UIMAD.WIDE.U32 UR12, UR5, UR8, URZ ;  /* 0x00000008050c72a5 */ /* 0x000fe4000f8e00ff */
[----:B------:R-:W-:Y:S01]  /*1790*/  UIADD3 UR10, UPT, UPT, -UR4, URZ, URZ ;  /* 0x000000ff040a7290 */ /* 0x000fe2000fffe1ff */
[----:B------:R-:W-:Y:S01]  /*17a0*/  UMOV UR8, UR11 ;  /* 0x0000000b00087c82 */ /* 0x000fe20008000000 */
[----:B------:R-:W-:Y:S02]  /*17b0*/  UIADD3 UR20, UPT, UPT, -UR5, URZ, URZ ;  /* 0x000000ff05147290 */ /* 0x000fe4000fffe1ff */
[----:B------:R-:W-:-:S03]  /*17c0*/  USHF.R.U32.HI UR8, URZ, UR9, UR8 ;  /* 0x00000009ff087299 */ /* 0x000fc60008011608 */
[----:B------:R-:W-:Y:S01]  /*17d0*/  @!UP0 UMOV UR7, UR13 ;  /* 0x0000000d00078c82 */ /* 0x000fe20008000000 */
[----:B------:R-:W-:Y:S02]  /*17e0*/  UIMAD UR28, UR14, UR10, UR28 ;  /* 0x0000000a0e1c72a4 */ /* 0x000fe4000f8e021c */
[----:B------:R-:W-:Y:S02]  /*17f0*/  USEL UR8, UR4, UR8, !UP2 ;  /* 0x0000000804087287 */ /* 0x000fe4000d000000 */
[----:B------:R-:W-:Y:S02]  /*1800*/  @!UP0 USHF.R.U32.HI UR7, URZ, UR9, UR7 ;  /* 0x00000009ff078299 */ /* 0x000fe40008011607 */
[----:B------:R-:W-:Y:S02]  /*1810*/  UIADD3 UR9, UPT, UPT, -UR8, URZ, URZ ;  /* 0x000000ff08097290 */ /* 0x000fe4000fffe1ff */
[----:B------:R-:W-:Y:S02]  /*1820*/  @!UP0 USEL UR7, UR5, UR7, !UP2 ;  /* 0x0000000705078287 */ /* 0x000fe4000d000000 */
[----:B------:R-:W-:-:S02]  /*1830*/  UIMAD UR9, UR29, UR9, UR4 ;  /* 0x000000091d0972a4 */ /* 0x000fc4000f8e0204 */
[----:B------:R-:W-:Y:S02]  /*1840*/  @!UP0 UIADD3 UR8, UPT, UPT, UR8, -UR7, URZ ;  /* 0x8000000708088290 */ /* 0x000fe4000fffe0ff */
[----:B------:R-:W-:Y:S02]  /*1850*/  @!UP0 UIMAD UR6, UR9, UR6, UR7 ;  /* 0x00000006090682a4 */ /* 0x000fe4000f8e0207 */
[----:B------:R-:W-:Y:S02]  /*1860*/  @!UP0 UIMAD UR4, UR8, UR29, UR5 ;  /* 0x0000001d080482a4 */ /* 0x000fe4000f8e0205 */
[----:B------:R-:W-:Y:S02]  /*1870*/  UIMAD UR20, UR30, UR20, UR31 ;  /* 0x000000141e1472a4 */ /* 0x000fe4000f8e021f */
[----:B------:R-:W-:Y:S01]  /*1880*/  UIMAD UR28, UR4, UR14, UR28 ;  /* 0x0000000e041c72a4 */ /* 0x000fe2000f8e021c */
[----:B------:R-:W-:Y:S02]  /*1890*/  @!UP0 UMOV UR5, UR6 ;  /* 0x0000000600058c82 */ /* 0x000fe40008000000 */
[----:B------:R-:W-:-:S12]  /*18a0*/  UIMAD UR20, UR5, UR30, UR20 ;  /* 0x0000001e051472a4 */ /* 0x000fd8000f8e0214 */
.L_x_19:
[----:B------:R-:W-:-:S09]  /*18b0*/  UISETP.NE.AND UP0, UPT, UR33, 0x1, UPT ;  /* 0x000000012100788c */ /* 0x000fd2000bf05270 */
[----:B------:R-:W-:Y:S05]  /*18c0*/  BRA.U UP0, `(.L_x_20) ;  /* 0x0000000100447547 */ /* 0x000fea000b800000 */
[----:B------:R-:W2:Y:S01]  /*18d0*/  LDCU.128 UR8, c[0x0][0xb10] ;  /* 0x00016200ff0877ac */ /* 0x000ea20008000c00 */
[----:B------:R-:W3:Y:S01]  /*18e0*/  LDCU UR12, c[0x0][0xb0c] ;  /* 0x00016180ff0c77ac */ /* 0x000ee20008000800 */
[----:B------:R-:W4:Y:S01]  /*18f0*/  LDCU UR13, c[0x0][0xb20] ;  /* 0x00016400ff0d77ac */ /* 0x000f220008000800 */
[----:B--2---:R-:W-:Y:S02]  /*1900*/  UIMAD.WIDE.U32 UR6, UR20, UR8, URZ ;  /* 0x00000008140672a5 */ /* 0x004fe4000f8e00ff */
[----:B------:R-:W-:Y:S02]  /*1910*/  UIMAD.WIDE.U32 UR4, UR28, UR11, URZ ;  /* 0x0000000b1c0472a5 */ /* 0x000fe4000f8e00ff */
[----:B---3--:R-:W-:Y:S02]  /*1920*/  UISETP.NE.AND UP1, UPT, UR12, 0x1, UPT ;  /* 0x000000010c00788c */ /* 0x008fe4000bf25270 */
[----:B------:R-:W-:Y:S01]  /*1930*/  UISETP.NE.AND UP0, UPT, UR10, 0x1, UPT ;  /* 0x000000010a00788c */ /* 0x000fe2000bf05270 */
[----:B------:R-:W-:-:S02]  /*1940*/  UMOV UR6, UR7 ;  /* 0x0000000700067c82 */ /* 0x000fc40008000000 */
[----:B------:R-:W-:Y:S01]  /*1950*/  UMOV UR4, UR5 ;  /* 0x0000000500047c82 */ /* 0x000fe20008000000 */
[----:B------:R-:W-:Y:S02]  /*1960*/  USHF.R.U32.HI UR9, URZ, UR9, UR6 ;  /* 0x00000009ff097299 */ /* 0x000fe40008011606 */
[----:B----4-:R-:W-:Y:S02]  /*1970*/  USHF.R.U32.HI UR4, URZ, UR13, UR4 ;  /* 0x0000000dff047299 */ /* 0x010fe40008011604 */
[----:B------:R-:W-:Y:S02]  /*1980*/  USEL UR5, UR20, UR9, !UP1 ;  /* 0x0000000914057287 */ /* 0x000fe4000c800000 */
[----:B------:R-:W-:-:S04]  /*1990*/  USEL UR4, UR28, UR4, !UP0 ;  /* 0x000000041c047287 */ /* 0x000fc8000c000000 */
[----:B------:R-:W-:Y:S02]  /*19a0*/  UIADD3 UR6, UPT, UPT, -UR4, UR5, URZ ;  /* 0x0000000504067290 */ /* 0x000fe4000fffe1ff */
[----:B------:R-:W-:Y:S02]  /*19b0*/  UIADD3 UR4, UPT, UPT, UR4, -UR5, URZ ;  /* 0x8000000504047290 */ /* 0x000fe4000fffe0ff */
[----:B------:R-:W-:Y:S02]  /*19c0*/  UIMAD UR28, UR6, UR10, UR28 ;  /* 0x0000000a061c72a4 */ /* 0x000fe4000f8e021c */
[----:B------:R-:W-:-:S12]  /*19d0*/  UIMAD UR20, UR4, UR12, UR20 ;  /* 0x0000000c041472a4 */ /* 0x000fd8000f8e0214 */
.L_x_20:
[----:B------:R-:W-:-:S09]  /*19e0*/  UISETP.EQ.U32.AND UP0, UPT, UR34, 0x1, UPT ;  /* 0x000000012200788c */ /* 0x000fd2000bf02070 */
[----:B------:R-:W-:Y:S05]  /*19f0*/  BRA.U !UP0, `(.L_x_21) ;  /* 0x00000001080c7547 */ /* 0x000fea000b800000 */
[----:B------:R-:W-:Y:S01]  /*1a00*/  UCGABAR_WAIT ;  /* 0x0000000000007dc7 */ /* 0x000fe20008000000 */
[----:B------:R-:W-:Y:S01]  /*1a10*/  CCTL.IVALL ;  /* 0x00000000ff00798f */ /* 0x000fe20002000000 */
[----:B------:R-:W-:Y:S05]  /*1a20*/  BRA `(.L_x_22) ;  /* 0x0000000000047947 */ /* 0x000fea0003800000 */
.L_x_21:
[----:B------:R-:W-:Y:S06]  /*1a30*/  BAR.SYNC.DEFER_BLOCKING 0x0 ;  /* 0x0000000000007b1d */ /* 0x000fec0000010000 */
.L_x_22:
[----:B------:R-:W-:Y:S05]  /*1a40*/  BRA.U UP3, `(.L_x_23) ;  /* 0x00000019034c7547 */ /* 0x000fea000b800000 */
[----:B------:R-:W2:Y:S01]  /*1a50*/  LDCU UR6, c[0x0][0x38c] ;  /* 0x00007180ff0677ac */ /* 0x000ea20008000800 */
[----:B------:R-:W-:Y:S01]  /*1a60*/  PLOP3.LUT P1, PT, PT, PT, UP5, 0x80, 0x8 ;  /* 0x000000000008781c */ /* 0x000fe20003f2f058 */
[----:B------:R-:W-:Y:S01]  /*1a70*/  IMAD.MOV.U32 R12, RZ, RZ, 0x1 ;  /* 0x00000001ff0c7424 */ /* 0x000fe200078e00ff */
[----:B------:R-:W-:Y:S01]  /*1a80*/  ISETP.NE.AND P2, PT, R0, RZ, P3 ;  /* 0x000000ff0000720c */ /* 0x000fe20001f45270 */
[----:B------:R-:W-:Y:S01]  /*1a90*/  USHF.L.U32 UR7, UR31, 0x6, URZ ;  /* 0x000000061f077899 */ /* 0x000fe200080006ff */
[----:B------:R-:W-:Y:S01]  /*1aa0*/  PLOP3.LUT P1, PT, P1, PT, PT, 0x8, 0x80 ;  /* 0x000000000080781c */ /* 0x000fe20000f2e170 */
[----:B------:R-:W-:Y:S01]  /*1ab0*/  UISETP.NE.AND UP1, UPT, UR25, URZ, UPT ;  /* 0x000000ff1900728c */ /* 0x000fe2000bf25270 */
[----:B------:R-:W-:Y:S01]  /*1ac0*/  CS2R R10, SRZ ;  /* 0x00000000000a7805 */ /* 0x000fe2000001ff00 */
[----:B------:R-:W-:Y:S01]  /*1ad0*/  IMAD.MOV.U32 R9, RZ, RZ, RZ ;  /* 0x000000ffff097224 */ /* 0x000fe200078e00ff */
[----:B------:R-:W3:Y:S01]  /*1ae0*/  LDCU UR40, c[0x0][0x370] ;  /* 0x00006e00ff2877ac */ /* 0x000ee20008000800 */
[----:B------:R-:W-:Y:S01]  /*1af0*/  IMAD.MOV.U32 R8, RZ, RZ, 0x1 ;  /* 0x00000001ff087424 */ /* 0x000fe200078e00ff */
[----:B------:R-:W-:Y:S01]  /*1b00*/  USEL UR25, UR46, 0x2, UP1 ;  /* 0x000000022e197887 */ /* 0x000fe20008800000 */
[----:B------:R-:W4:Y:S01]  /*1b10*/  LDCU.64 UR30, c[0x0][0x348] ;  /* 0x00006900ff1e77ac */ /* 0x000f220008000a00 */
[----:B--2---:R-:W-:-:S02]  /*1b20*/  UIADD3 UR5, UPT, UPT, UR6, 0x3f, URZ ;  /* 0x0000003f06057890 */ /* 0x004fc4000fffe0ff */
[----:B------:R-:W-:Y:S02]  /*1b30*/  UIADD3 UR49, UPT, UPT, UR6, 0x7e, URZ ;  /* 0x0000007e06317890 */ /* 0x000fe4000fffe0ff */
[----:B------:R-:W-:Y:S01]  /*1b40*/  USHF.R.S32.HI UR4, URZ, 0x1f, UR5 ;  /* 0x0000001fff047899 */ /* 0x000fe20008011405 */
[----:B------:R-:W2:Y:S03]  /*1b50*/  LDCU UR39, c[0x0][0x374] ;  /* 0x00006e80ff2777ac */ /* 0x000ea60008000800 */
[----:B------:R-:W-:Y:S02]  /*1b60*/  ULEA.HI UR4, UR4, UR5, URZ, 0x6 ;  /* 0x0000000504047291 */ /* 0x000fe4000f8f30ff */
[----:B------:R-:W-:Y:S02]  /*1b70*/  ULOP3.LUT UR5, UR7, 0x40, URZ, 0xc0, !UPT ;  /* 0x0000004007057892 */ /* 0x000fe4000f8ec0ff */
[----:B------:R-:W-:-:S02]  /*1b80*/  USHF.R.S32.HI UR42, URZ, 0x6, UR4 ;  /* 0x00000006ff2a7899 */ /* 0x000fc40008011404 */
[----:B------:R-:W-:Y:S02]  /*1b90*/  UIADD3 UR4, UPT, UPT, UR6, -0x1, URZ ;  /* 0xffffffff06047890 */ /* 0x000fe4000fffe0ff */
[----:B------:R-:W-:Y:S02]  /*1ba0*/  UISETP.LT.U32.AND UP0, UPT, UR42, 0xd, UPT ;  /* 0x0000000d2a00788c */ /* 0x000fe4000bf01070 */
[----:B------:R-:W-:Y:S02]  /*1bb0*/  UISETP.GE.U32.AND UP2, UPT, UR4, -0x7f, UPT ;  /* 0xffffff810400788c */ /* 0x000fe4000bf46070 */
[----:B------:R-:W-:Y:S02]  /*1bc0*/  USEL UR41, UR42, 0xd, UP0 ;  /* 0x0000000d2a297887 */ /* 0x000fe40008000000 */
[----:B------:R-:W-:Y:S02]  /*1bd0*/  ULEA UR48, UR32, UR5, 0x5 ;  /* 0x0000000520307291 */ /* 0x000fe4000f8e28ff */
[----:B------:R-:W-:-:S02]  /*1be0*/  UIADD3 UR4, UPT, UPT, UR41, -0x1, URZ ;  /* 0xffffffff29047890 */ /* 0x000fc4000fffe0ff */
[----:B------:R-:W-:Y:S02]  /*1bf0*/  ULEA UR44, UR44, UR5, 0x5 ;  /* 0x000000052c2c7291 */ /* 0x000fe4000f8e28ff */
[----:B------:R-:W-:Y:S02]  /*1c00*/  UIADD3 UR46, UPT, UPT, UR42, -UR41, URZ ;  /* 0x800000292a2e7290 */ /* 0x000fe4000fffe0ff */
[----:B------:R-:W-:Y:S01]  /*1c10*/  @UP2 UIADD3 UR4, UPT, UPT, UR41, URZ, URZ ;  /* 0x000000ff29042290 */ /* 0x000fe2000fffe0ff */
[----:B------:R-:W-:-:S03]  /*1c20*/  UMOV UR7, URZ ;  /* 0x000000ff00077c82 */ /* 0x000fc60008000000 */
[----:B------:R-:W-:Y:S02]  /*1c30*/  UIADD3 UR29, UPT, UPT, UR4, 0x1, URZ ;  /* 0x00000001041d7890 */ /* 0x000fe4000fffe0ff */
[----:B--234-:R-:W-:-:S12]  /*1c40*/  UIADD3 UR43, UPT, UPT, -UR4, URZ, URZ ;  /* 0x000000ff042b7290 */ /* 0x01cfd8000fffe1ff */
.L_x_43:
[----:B------:R-:W-:Y:S01]  /*1c50*/  UISETP.NE.AND UP0, UPT, UR47, URZ, UPT ;  /* 0x000000ff2f00728c */ /* 0x000fe2000bf05270 */
[----:B------:R-:W2:Y:S08]  /*1c60*/  S2UR UR47, SR_CgaCtaId ;  /* 0x00000000002f79c3 */ /* 0x000eb00000008800 */
[----:B------:R-:W-:Y:S05]  /*1c70*/  BRA.U UP0, `(.L_x_24) ;  /* 0x0000000100347547 */ /* 0x000fea000b800000 */
[----:B------:R-:W3:Y:S01]  /*1c80*/  S2R R0, SR_CgaCtaId ;  /* 0x0000000000007919 */ /* 0x000ee20000008800 */
[----:B------:R-:W-:-:S04]  /*1c90*/  MOV R2, 0x400 ;  /* 0x0000040000027802 */ /* 0x000fc80000000f00 */
[----:B---3--:R-:W-:Y:S02]  /*1ca0*/  LEA R0, R0, R2, 0x18 ;  /* 0x0000000200007211 */ /* 0x008fe400078ec0ff */
[----:B------:R-:W-:-:S03]  /*1cb0*/  SHF.L.U32 R2, R8, 0x1f, RZ ;  /* 0x0000001f08027819 */ /* 0x000fc600000006ff */
[----:B------:R-:W-:-:S04]  /*1cc0*/  IMAD R0, R9, 0x8, R0 ;  /* 0x0000000809007824 */ /* 0x000fc800078e0200 */
[----:B------:R-:W3:Y:S02]  /*1cd0*/  SYNCS.PHASECHK.TRANS64.TRYWAIT P0, [R0+URZ+0x190], R2 ;  /* 0x00019002000075a7 */ /* 0x000ee400080011ff */
[----:B---3--:R-:W-:Y:S05]  /*1ce0*/  @!P0 BRA `(.L_x_25) ;  /* 0x0000007800348947 */ /* 0x008fea0003800000 */
.L_x_159:
[----:B------:R-:W-:Y:S01]  /*1cf0*/  VIADD R9, R9, 0x1 ;  /* 0x0000000109097836 */ /* 0x000fe20000000000 */
[----:B------:R3:W-:Y:S04]  /*1d00*/  SYNCS.ARRIVE.TRANS64.A1T0 RZ, [R0+URZ+0x180], RZ ;  /* 0x000180ff00ff79a7 */ /* 0x0007e800081000ff */
[----:B------:R-:W-:-:S04]  /*1d10*/  ISETP.NE.AND P0, PT, R9, 0x2, PT ;  /* 0x000000020900780c */ /* 0x000fc80003f05270 */
[----:B------:R-:W-:Y:S02]  /*1d20*/  SEL R9, R9, RZ, P0 ;  /* 0x000000ff09097207 */ /* 0x000fe40000000000 */
[----:B---3--:R-:W-:-:S04]  /*1d30*/  SEL R0, RZ, 0x1, P0 ;  /* 0x00000001ff007807 */ /* 0x008fc80000000000 */
[----:B------:R-:W-:-:S07]  /*1d40*/  LOP3.LUT R8, R8, R0, RZ, 0x3c, !PT ;  /* 0x0000000008087212 */ /* 0x000fce00078e3cff */
.L_x_24:
[----:B------:R-:W-:Y:S01]  /*1d50*/  UMOV UR6, 0x400 ;  /* 0x0000040000067882 */ /* 0x000fe20000000000 */
[----:B------:R-:W-:Y:S01]  /*1d60*/  SHF.L.U32 R0, R12, 0x1f, RZ ;  /* 0x0000001f0c007819 */ /* 0x000fe200000006ff */
[----:B--2---:R-:W-:Y:S02]  /*1d70*/  ULEA UR6, UR47, UR6, 0x18 ;  /* 0x000000062f067291 */ /* 0x004fe4000f8ec0ff */
[----:B------:R-:W-:Y:S02]  /*1d80*/  UISETP.GE.U32.AND UP0, UPT, UR49, 0x7f, UPT ;  /* 0x0000007f3100788c */ /* 0x000fe4000bf06070 */
[----:B------:R-:W-:Y:S02]  /*1d90*/  ULEA UR4, UR7, UR6, 0x3 ;  /* 0x0000000607047291 */ /* 0x000fe4000f8e18ff */
[----:B------:R-:W-:Y:S01]  /*1da0*/  ULEA UR11, UR28, UR48, 0x7 ;  /* 0x000000301c0b7291 */ /* 0x000fe2000f8e38ff */
[----:B------:R-:W-:-:S06]  /*1db0*/  UMOV UR13, URZ ;  /* 0x000000ff000d7c82 */ /* 0x000fcc0008000000 */
[----:B------:R2:W3:Y:S01]  /*1dc0*/  SYNCS.PHASECHK.TRANS64.TRYWAIT P0, [UR4+0x68], R0 ;  /* 0x00006800ff0075a7 */ /* 0x0004e20008001104 */
[----:B------:R-:W-:-:S04]  /*1dd0*/  ULEA.HI UR4, UR20, UR20, URZ, 0x1 ;  /* 0x0000001414047291 */ /* 0x000fc8000f8f08ff */
[----:B------:R-:W-:-:S04]  /*1de0*/  USHF.L.U32 UR4, UR4, 0x6, URZ ;  /* 0x0000000604047899 */ /* 0x000fc800080006ff */
[----:B------:R-:W-:-:S04]  /*1df0*/  ULOP3.LUT UR35, UR4, 0xffffff80, URZ, 0xc0, !UPT ;  /* 0xffffff8004237892 */ /* 0x000fc8000f8ec0ff */
[----:B------:R-:W-:Y:S01]  /*1e00*/  UIADD3 UR35, UPT, UPT, UR44, UR35, URZ ;  /* 0x000000232c237290 */ /* 0x000fe2000fffe0ff */
[----:B------:R-:W-:Y:S11]  /*1e10*/  BRA.U !UP0, `(.L_x_26) ;  /* 0x0000000108d47547 */ /* 0x000ff6000b800000 */
[----:B------:R-:W-:Y:S01]  /*1e20*/  UMOV UR18, UR43 ;  /* 0x0000002b00127c82 */ /* 0x000fe20008000000 */
[----:B------:R-:W-:Y:S01]  /*1e30*/  UMOV UR4, UR7 ;  /* 0x0000000700047c82 */ /* 0x000fe20008000000 */
[----:B------:R-:W-:-:S05]  /*1e40*/  UMOV UR34, URZ ;  /* 0x000000ff00227c82 */ /* 0x000fca0008000000 */
.L_x_32:
[----:B------:R-:W-:Y:S01]  /*1e50*/  ULEA UR33, UR4, UR6, 0x3 ;  /* 0x0000000604217291 */ /* 0x000fe2000f8e18ff */
[----:B------:R-:W-:Y:S01]  /*1e60*/  @P3 MOV R2, 0x8000 ;  /* 0x0000800000023802 */ /* 0x000fe20000000f00 */
[----:B-1-3--:R-:W-:Y:S10]  /*1e70*/  @P0 BRA `(.L_x_27) ;  /* 0x00000000000c0947 */ /* 0x00aff40003800000 */
[----:B------:R-:W-:-:S04]  /*1e80*/  SHF.L.U32 R3, R12, 0x1f, RZ ;  /* 0x0000001f0c037819 */ /* 0x000fc800000006ff */
[----:B------:R-:W3:Y:S02]  /*1e90*/  SYNCS.PHASECHK.TRANS64.TRYWAIT P0, [UR33+0x68], R3 ;  /* 0x00006803ff0075a7 */ /* 0x000ee40008001121 */
[----:B---3--:R-:W-:Y:S05]  /*1ea0*/  @!P0 BRA `(.L_x_28) ;  /* 0x0000007400d88947 */ /* 0x008fea0003800000 */
.L_x_27:
[----:B------:R3:W-:Y:S01]  /*1eb0*/  @P3 SYNCS.ARRIVE.TRANS64 RZ, [UR33], R2 ;  /* 0x00000002ffff39a7 */ /* 0x0007e20008000021 */
[----:B------:R-:W-:Y:S02]  /*1ec0*/  ULOP3.LUT UR5, UR25, 0x2, URZ, 0xfc, !UPT ;  /* 0x0000000219057892 */ /* 0x000fe4000f8efcff */
[----:B------:R-:W-:Y:S02]  /*1ed0*/  UIADD3 UR18, UPT, UPT, UR18, 0x1, URZ ;  /* 0x0000000112127890 */ /* 0x000fe4000fffe0ff */
[----:B------:R-:W-:Y:S02]  /*1ee0*/  UISETP.NE.AND UP0, UPT, UR5, 0x2, UPT ;  /* 0x000000020500788c */ /* 0x000fe4000bf05270 */
[----:B------:R-:W-:-:S07]  /*1ef0*/  UISETP.NE.AND UP2, UPT, UR18, 0x1, UPT ;  /* 0x000000011200788c */ /* 0x000fce000bf45270 */
[----:B------:R-:W-:Y:S05]  /*1f00*/  BRA.U UP0, `(.L_x_29) ;  /* 0x0000000100047547 */ /* 0x000fea000b800000 */
[----:B-1----:R-:W-:Y:S05]  /*1f10*/  BPT.TRAP 0x1 ;  /* 0x000000040000795c */ /* 0x002fea0000300000 */
.L_x_29:
[----:B------:R-:W-:Y:S04]  /*1f20*/  BSSY.RECONVERGENT B0, `(.L_x_30) ;  /* 0x0000003000007945 */ /* 0x000fe80003800200 */
[----:B------:R-:W-:Y:S05]  /*1f30*/  @!P2 BRA `(.L_x_31) ;  /* 0x000000000004a947 */ /* 0x000fea0003800000 */
[----:B-1----:R-:W-:Y:S05]  /*1f40*/  BPT.TRAP 0x1 ;  /* 0x000000040000795c */ /* 0x002fea0000300000 */
.L_x_31:
[----:B-1----:R-:W-:Y:S05]  /*1f50*/  BSYNC.RECONVERGENT B0 ;  /* 0x0000000000007941 */ /* 0x002fea0003800200 */
.L_x_30:
[----:B------:R-:W-:Y:S02]  /*1f60*/  UIADD3 UR5, UPT, UPT, UR4, 0x1, URZ ;  /* 0x0000000104057890 */ /* 0x000fe4000fffe0ff */
[----:B------:R-:W-:Y:S02]  /*1f70*/  USHF.L.U32 UR4, UR4, 0xc, URZ ;  /* 0x0000000c04047899 */ /* 0x000fe400080006ff */
[----:B------:R-:W-:Y:S02]  /*1f80*/  UISETP.NE.AND UP0, UPT, UR5, 0xd, UPT ;  /* 0x0000000d0500788c */ /* 0x000fe4000bf05270 */
[----:B------:R-:W-:Y:S02]  /*1f90*/  ULOP3.LUT UR32, UR27, UR4, URZ, 0xfc, !UPT ;  /* 0x000000041b207292 */ /* 0x000fe4000f8efcff */
[----:B------:R-:W-:Y:S02]  /*1fa0*/  USEL UR8, URZ, 0x1, UP0 ;  /* 0x00000001ff087887 */ /* 0x000fe40008000000 */
[----:B------:R-:W-:-:S02]  /*1fb0*/  USEL UR7, UR5, URZ, UP0 ;  /* 0x000000ff05077287 */ /* 0x000fc40008000000 */
[----:B------:R-:W-:Y:S02]  /*1fc0*/  UIADD3 UR16, UP1, UPT, UR30, 0x80, URZ ;  /* 0x000000801e107890 */ /* 0x000fe4000ff3e0ff */
[----:B------:R-:W-:Y:S01]  /*1fd0*/  ULEA UR5, UR7, UR6, 0x3 ;  /* 0x0000000607057291 */ /* 0x000fe2000f8e18ff */
[----:B------:R-:W-:Y:S01]  /*1fe0*/  LOP3.LUT R12, R12, UR8, RZ, 0x3c, !PT ;  /* 0x000000080c0c7c12 */ /* 0x000fe2000f8e3cff */
[----:B------:R-:W-:Y:S02]  /*1ff0*/  ULOP3.LUT UR8, UR26, UR4, URZ, 0xfc, !UPT ;  /* 0x000000041a087292 */ /* 0x000fe4000f8efcff */
[----:B------:R-:W-:Y:S01]  /*2000*/  ULEA UR32, UR32, UR6, 0x1 ;  /* 0x0000000620207291 */ /* 0x000fe2000f8e08ff */
[----:B--2---:R-:W-:Y:S01]  /*2010*/  SHF.L.U32 R0, R12, 0x1f, RZ ;  /* 0x0000001f0c007819 */ /* 0x004fe200000006ff */
[----:B------:R-:W-:Y:S02]  /*2020*/  UIADD3 UR14, UP0, UPT, UR30, 0x180, URZ ;  /* 0x000001801e0e7890 */ /* 0x000fe4000ff1e0ff */
[----:B------:R-:W-:Y:S01]  /*2030*/  ULEA UR8, UR8, UR6, 0x1 ;  /* 0x0000000608087291 */ /* 0x000fe2000f8e08ff */
[----:B------:R4:W1:Y:S01]  /*2040*/  SYNCS.PHASECHK.TRANS64.TRYWAIT P0, [UR5+0x68], R0 ;  /* 0x00006800ff0075a7 */ /* 0x0008620008001105 */
[----:B------:R-:W-:-:S02]  /*2050*/  ULOP3.LUT UR33, UR33, 0xfefffff8, URZ, 0xc0, !UPT ;  /* 0xfefffff821217892 */ /* 0x000fc4000f8ec0ff */
[----:B------:R-:W-:Y:S02]  /*2060*/  UIADD3.X UR17, UPT, UPT, URZ, UR31, URZ, UP1, !UPT ;  /* 0x0000001fff117290 */ /* 0x000fe40008ffe4ff */
[----:B------:R-:W-:Y:S02]  /*2070*/  UIADD3 UR32, UPT, UPT, UR32, 0x4300, URZ ;  /* 0x0000430020207890 */ /* 0x000fe4000fffe0ff */
[----:B------:R-:W-:Y:S02]  /*2080*/  UPRMT UR5, URZ, 0x5410, UR24 ;  /* 0x00005410ff057896 */ /* 0x000fe40008000018 */
[----:B------:R-:W-:Y:S02]  /*2090*/  UIADD3 UR8, UPT, UPT, UR8, 0x1e300, URZ ;  /* 0x0001e30008087890 */ /* 0x000fe4000fffe0ff */
[----:B------:R-:W-:Y:S02]  /*20a0*/  UIADD3.X UR15, UPT, UPT, URZ, UR31, URZ, UP0, !UPT ;  /* 0x0000001fff0f7290 */ /* 0x000fe400087fe4ff */
[----:B------:R-:W-:Y:S01]  /*20b0*/  UPRMT UR4, URZ, 0x5410, UR21 ;  /* 0x00005410ff047896 */ /* 0x000fe20008000015 */
[----:B------:R-:W-:Y:S01]  /*20c0*/  UMOV UR22, 0x0 ;  /* 0x0000000000167882 */ /* 0x000fe20000000000 */
[----:B------:R-:W-:Y:S01]  /*20d0*/  UMOV UR23, 0x10000000 ;  /* 0x1000000000177882 */ /* 0x000fe20000000000 */
[----:B------:R-:W-:Y:S01]  /*20e0*/  UMOV UR10, UR34 ;  /* 0x00000022000a7c82 */ /* 0x000fe20008000000 */
[----:B------:R-:W-:Y:S01]  /*20f0*/  UMOV UR12, UR36 ;  /* 0x00000024000c7c82 */ /* 0x000fe20008000000 */
[----:B------:R-:W-:Y:S01]  /*2100*/  UMOV UR9, UR33 ;  /* 0x0000002100097c82 */ /* 0x000fe20008000000 */
[----:B------:R2:W-:Y:S01]  /*2110*/  UTMALDG.3D.MULTICAST.2CTA [UR32], [UR16], UR5, desc[UR22] ;  /* 0x00001620100073b4 */ /* 0x0005e20008211805 */
[----:B------:R-:W-:-:S02]  /*2120*/  UMOV UR13, UR29 ;  /* 0x0000001d000d7c82 */ /* 0x000fc40008000000 */
[----:B------:R3:W-:Y:S01]  /*2130*/  UTMALDG.3D.MULTICAST.2CTA [UR8], [UR14], UR4, desc[UR22] ;  /* 0x000016080e0073b4 */ /* 0x0007e20008211804 */
[----:B--2---:R-:W-:Y:S01]  /*2140*/  UIADD3 UR34, UPT, UPT, UR34, 0x40, URZ ;  /* 0x0000004022227890 */ /* 0x004fe2000fffe0ff */
[----:B---3--:R-:W-:Y:S01]  /*2150*/  UMOV UR4, UR7 ;  /* 0x0000000700047c82 */ /* 0x008fe20008000000 */
[----:B----4-:R-:W-:Y:S10]  /*2160*/  BRA.U UP2, `(.L_x_32) ;  /* 0xfffffffd02387547 */ /* 0x010ff4000b83ffff */
.L_x_26:
[----:B------:R-:W-:Y:S01]  /*2170*/  ULEA UR4, UR7, UR6, 0x3 ;  /* 0x0000000607047291 */ /* 0x000fe2000f8e18ff */
[----:B--2---:R-:W-:Y:S01]  /*2180*/  SHF.L.U32 R0, R12, 0x1f, RZ ;  /* 0x0000001f0c007819 */ /* 0x004fe200000006ff */
[----:B------:R-:W-:Y:S01]  /*2190*/  @!P1 SYNCS.ARRIVE.TRANS64.A1T0 RZ, [UR6+0x118], RZ ;  /* 0x000118ffffff99a7 */ /* 0x000fe20008100006 */
[----:B------:R-:W-:-:S06]  /*21a0*/  UISETP.GT.AND UP0, UPT, UR42, UR41, UPT ;  /* 0x000000292a00728c */ /* 0x000fcc000bf04270 */
[----:B-1-3--:R1:W2:Y:S03]  /*21b0*/  SYNCS.PHASECHK.TRANS64.TRYWAIT P0, [UR4+0x68], R0 ;  /* 0x00006800ff0075a7 */ /* 0x00a2a60008001104 */
[----:B------:R-:W-:Y:S05]  /*21c0*/  BRA.U !UP0, `(.L_x_33) ;  /* 0x0000000108d47547 */ /* 0x000fea000b800000 */
[----:B------:R-:W-:Y:S01]  /*21d0*/  UIADD3 UR28, UPT, UPT, UR46, UR13, URZ ;  /* 0x0000000d2e1c7290 */ /* 0x000fe2000fffe0ff */
[----:B------:R-:W-:-:S11]  /*21e0*/  UMOV UR4, UR7 ;  /* 0x0000000700047c82 */ /* 0x000fd60008000000 */
.L_x_39:
[----:B------:R-:W-:Y:S01]  /*21f0*/  ULEA UR17, UR4, UR6, 0x3 ;  /* 0x0000000604117291 */ /* 0x000fe2000f8e18ff */
[----:B--2---:R-:W-:Y:S01]  /*2200*/  @P3 MOV R2, 0x8000 ;  /* 0x0000800000023802 */ /* 0x004fe20000000f00 */
[----:B--2-4-:R-:W-:Y:S10]  /*2210*/  @P0 BRA `(.L_x_34) ;  /* 0x00000000000c0947 */ /* 0x014ff40003800000 */
[----:B------:R-:W-:-:S04]  /*2220*/  SHF.L.U32 R3, R12, 0x1f, RZ ;  /* 0x0000001f0c037819 */ /* 0x000fc800000006ff */
[----:B------:R-:W2:Y:S02]  /*2230*/  SYNCS.PHASECHK.TRANS64.TRYWAIT P0, [UR17+0x68], R3 ;  /* 0x00006803ff0075a7 */ /* 0x000ea40008001111 */
[----:B--2---:R-:W-:Y:S05]  /*2240*/  @!P0 BRA `(.L_x_35) ;  /* 0x0000007400088947 */ /* 0x004fea0003800000 */
.L_x_34:
[----:B------:R2:W-:Y:S01]  /*2250*/  @P3 SYNCS.ARRIVE.TRANS64 RZ, [UR17], R2 ;  /* 0x00000002ffff39a7 */ /* 0x0005e20008000011 */
[----:B------:R-:W-:-:S04]  /*2260*/  ULOP3.LUT UR5, UR25, 0x2, URZ, 0xfc, !UPT ;  /* 0x0000000219057892 */ /* 0x000fc8000f8efcff */
[----:B------:R-:W-:-:S09]  /*2270*/  UISETP.NE.AND UP0, UPT, UR5, 0x2, UPT ;  /* 0x000000020500788c */ /* 0x000fd2000bf05270 */
[----:B------:R-:W-:Y:S05]  /*2280*/  BRA.U UP0, `(.L_x_36) ;  /* 0x0000000100047547 */ /* 0x000fea000b800000 */
[----:B------:R-:W-:Y:S05]  /*2290*/  BPT.TRAP 0x1 ;  /* 0x000000040000795c */ /* 0x000fea0000300000 */
.L_x_36:
[----:B------:R-:W-:Y:S04]  /*22a0*/  BSSY.RECONVERGENT B0, `(.L_x_37) ;  /* 0x0000003000007945 */ /* 0x000fe80003800200 */
[----:B------:R-:W-:Y:S05]  /*22b0*/  @!P2 BRA `(.L_x_38) ;  /* 0x000000000004a947 */ /* 0x000fea0003800000 */
[----:B------:R-:W-:Y:S05]  /*22c0*/  BPT.TRAP 0x1 ;  /* 0x000000040000795c */ /* 0x000fea0000300000 */
.L_x_38:
[----:B------:R-:W-:Y:S05]  /*22d0*/  BSYNC.RECONVERGENT B0 ;  /* 0x0000000000007941 */ /* 0x000fea0003800200 */
.L_x_37:
[----:B------:R-:W-:Y:S02]  /*22e0*/  UIADD3 UR5, UPT, UPT, UR4, 0x1, URZ ;  /* 0x0000000104057890 */ /* 0x000fe4000fffe0ff */
[----:B------:R-:W-:Y:S02]  /*22f0*/  USHF.L.U32 UR4, UR4, 0xc, URZ ;  /* 0x0000000c04047899 */ /* 0x000fe400080006ff */
[----:B------:R-:W-:Y:S02]  /*2300*/  UISETP.NE.AND UP0, UPT, UR5, 0xd, UPT ;  /* 0x0000000d0500788c */ /* 0x000fe4000bf05270 */
[----:B------:R-:W-:Y:S02]  /*2310*/  USHF.L.U32 UR18, UR13, 0x6, URZ ;  /* 0x000000060d127899 */ /* 0x000fe400080006ff */
[----:B------:R-:W-:Y:S02]  /*2320*/  USEL UR8, URZ, 0x1, UP0 ;  /* 0x00000001ff087887 */ /* 0x000fe40008000000 */
[----:B------:R-:W-:-:S02]  /*2330*/  USEL UR7, UR5, URZ, UP0 ;  /* 0x000000ff05077287 */ /* 0x000fc40008000000 */
[----:B------:R-:W-:Y:S02]  /*2340*/  UIADD3 UR22, UP0, UPT, UR30, 0x180, URZ ;  /* 0x000001801e167890 */ /* 0x000fe4000ff1e0ff */
[----:B------:R-:W-:Y:S01]  /*2350*/  ULEA UR5, UR7, UR6, 0x3 ;  /* 0x0000000607057291 */ /* 0x000fe2000f8e18ff */
[----:B------:R-:W-:Y:S01]  /*2360*/  LOP3.LUT R12, R12, UR8, RZ, 0x3c, !PT ;  /* 0x000000080c0c7c12 */ /* 0x000fe2000f8e3cff */
[----:B------:R-:W-:Y:S02]  /*2370*/  UIADD3 UR13, UPT, UPT, UR13, 0x1, URZ ;  /* 0x000000010d0d7890 */ /* 0x000fe4000fffe0ff */
[----:B------:R-:W-:Y:S01]  /*2380*/  UIADD3 UR14, UP1, UPT, UR30, 0x80, URZ ;  /* 0x000000801e0e7890 */ /* 0x000fe2000ff3e0ff */
[----:B-1----:R-:W-:Y:S01]  /*2390*/  SHF.L.U32 R0, R12, 0x1f, RZ ;  /* 0x0000001f0c007819 */ /* 0x002fe200000006ff */
[----:B------:R-:W-:Y:S02]  /*23a0*/  UIADD3.X UR23, UPT, UPT, URZ, UR31, URZ, UP0, !UPT ;  /* 0x0000001fff177290 */ /* 0x000fe400087fe4ff */
[----:B------:R-:W-:Y:S01]  /*23b0*/  UISETP.NE.AND UP0, UPT, UR13, UR28, UPT ;  /* 0x0000001c0d00728c */ /* 0x000fe2000bf05270 */
[----:B------:R3:W4:Y:S01]  /*23c0*/  SYNCS.PHASECHK.TRANS64.TRYWAIT P0, [UR5+0x68], R0 ;  /* 0x00006800ff0075a7 */ /* 0x0007220008001105 */
[----:B------:R-:W-:-:S02]  /*23d0*/  ULOP3.LUT UR5, UR27, UR4, URZ, 0xfc, !UPT ;  /* 0x000000041b057292 */ /* 0x000fc4000f8efcff */
[----:B------:R-:W-:Y:S02]  /*23e0*/  ULOP3.LUT UR4, UR26, UR4, URZ, 0xfc, !UPT ;  /* 0x000000041a047292 */ /* 0x000fe4000f8efcff */
[----:B------:R-:W-:Y:S02]  /*23f0*/  ULEA UR5, UR5, UR6, 0x1 ;  /* 0x0000000605057291 */ /* 0x000fe4000f8e08ff */
[----:B------:R-:W-:Y:S02]  /*2400*/  ULEA UR4, UR4, UR6, 0x1 ;  /* 0x0000000604047291 */ /* 0x000fe4000f8e08ff */
[----:B------:R-:W-:Y:S02]  /*2410*/  UIADD3 UR16, UPT, UPT, UR5, 0x4300, URZ ;  /* 0x0000430005107890 */ /* 0x000fe4000fffe0ff */
[----:B------:R-:W-:Y:S02]  /*2420*/  ULOP3.LUT UR17, UR17, 0xfefffff8, URZ, 0xc0, !UPT ;  /* 0xfefffff811117892 */ /* 0x000fe4000f8ec0ff */
[----:B------:R-:W-:-:S02]  /*2430*/  UIADD3.X UR15, UPT, UPT, URZ, UR31, URZ, UP1, !UPT ;  /* 0x0000001fff0f7290 */ /* 0x000fc40008ffe4ff */
[----:B------:R-:W-:Y:S02]  /*2440*/  UPRMT UR5, URZ, 0x5410, UR24 ;  /* 0x00005410ff057896 */ /* 0x000fe40008000018 */
[----:B------:R-:W-:Y:S02]  /*2450*/  UIADD3 UR8, UPT, UPT, UR4, 0x1e300, URZ ;  /* 0x0001e30004087890 */ /* 0x000fe4000fffe0ff */
[----:B------:R-:W-:Y:S01]  /*2460*/  UPRMT UR4, URZ, 0x5410, UR21 ;  /* 0x00005410ff047896 */ /* 0x000fe20008000015 */
[----:B------:R-:W-:Y:S01]  /*2470*/  UMOV UR32, 0x0 ;  /* 0x0000000000207882 */ /* 0x000fe20000000000 */
[----:B------:R-:W-:Y:S01]  /*2480*/  UMOV UR33, 0x10000000 ;  /* 0x1000000000217882 */ /* 0x000fe20000000000 */
[----:B------:R-:W-:Y:S01]  /*2490*/  UMOV UR19, UR35 ;  /* 0x0000002300137c82 */ /* 0x000fe20008000000 */
[----:B------:R-:W-:Y:S01]  /*24a0*/  UMOV UR20, UR36 ;  /* 0x0000002400147c82 */ /* 0x000fe20008000000 */
[----:B------:R-:W-:Y:S01]  /*24b0*/  UMOV UR12, UR36 ;  /* 0x00000024000c7c82 */ /* 0x000fe20008000000 */
[----:B------:R-:W-:Y:S01]  /*24c0*/  UMOV UR9, UR17 ;  /* 0x0000001100097c82 */ /* 0x000fe20008000000 */
[----:B------:R-:W-:Y:S01]  /*24d0*/  UMOV UR10, UR18 ;  /* 0x00000012000a7c82 */ /* 0x000fe20008000000 */
[----:B------:R-:W-:Y:S01]  /*24e0*/  UTMALDG.3D.MULTICAST.2CTA [UR16], [UR14], UR5, desc[UR32] ;  /* 0x000020100e0073b4 */ /* 0x000fe20008211805 */
[----:B------:R1:W-:Y:S02]  /*24f0*/  UTMALDG.3D.MULTICAST.2CTA [UR8], [UR22], UR4, desc[UR32] ;  /* 0x00002008160073b4 */ /* 0x0003e40008211804 */
[----:B-1----:R-:W-:Y:S01]  /*2500*/  UMOV UR4, UR7 ;  /* 0x0000000700047c82 */ /* 0x002fe20008000000 */
[----:B---3--:R-:W-:Y:S05]  /*2510*/  BRA.U UP0, `(.L_x_39) ;  /* 0xfffffffd00347547 */ /* 0x008fea000b83ffff */
.L_x_33:
[C---:B------:R-:W-:Y:S01]  /*2520*/  LEA R3, R11.reuse, UR6, 0x3 ;  /* 0x000000060b037c11 */ /* 0x040fe2000f8e18ff */
[----:B------:R-:W-:Y:S01]  /*2530*/  NOP ;  /* 0x0000000000007918 */ /* 0x000fe20000000000 */
[----:B-1----:R-:W-:Y:S02]  /*2540*/  SHF.L.U32 R0, R10, 0x1f, RZ ;  /* 0x0000001f0a007819 */ /* 0x002fe400000006ff */
[----:B------:R-:W-:Y:S02]  /*2550*/  LEA R4, R11, UR6, 0x4 ;  /* 0x000000060b047c11 */ /* 0x000fe4000f8e20ff */
[----:B--2-4-:R-:W1:Y:S02]  /*2560*/  SYNCS.PHASECHK.TRANS64.TRYWAIT P0, [R3+URZ+0x120], R0 ;  /* 0x00012000030075a7 */ /* 0x014e6400080011ff */
[----:B-1----:R-:W-:Y:S05]  /*2570*/  @!P0 BRA `(.L_x_40) ;  /* 0x0000007000548947 */ /* 0x002fea0003800000 */
.L_x_162:
[----:B------:R-:W2:Y:S01]  /*2580*/  LDS.128 R4, [R4+0x1b0] ;  /* 0x0001b00004047984 */ /* 0x000ea20000000c00 */
[----:B------:R-:W-:Y:S01]  /*2590*/  UISETP.GE.AND UP0, UPT, UR45, 0x1, UPT ;  /* 0x000000012d00788c */ /* 0x000fe2000bf06270 */
[----:B------:R-:W-:Y:S01]  /*25a0*/  @!PT LDS RZ, [RZ] ;  /* 0x00000000fffff984 */ /* 0x000fe20000000800 */
[----:B------:R-:W-:Y:S01]  /*25b0*/  @!PT LDS RZ, [RZ] ;  /* 0x00000000fffff984 */ /* 0x000fe20000000800 */
[----:B------:R-:W-:Y:S01]  /*25c0*/  @!PT LDS RZ, [RZ] ;  /* 0x00000000fffff984 */ /* 0x000fe20000000800 */
[----:B------:R-:W-:Y:S01]  /*25d0*/  @!PT LDS RZ, [RZ] ;  /* 0x00000000fffff984 */ /* 0x000fe20000000800 */
[----:B------:R3:W-:Y:S06]  /*25e0*/  MEMBAR.ALL.CTA ;  /* 0x0000000000007992 */ /* 0x0007ec0000008000 */
[----:B---3--:R-:W3:Y:S01]  /*25f0*/  FENCE.VIEW.ASYNC.S ;  /* 0x00000000000073c6 */ /* 0x008ee20000000000 */
[----:B--2---:R-:W-:-:S13]  /*2600*/  LOP3.LUT P0, RZ, R6, 0x1, RZ, 0xc0, !PT ;  /* 0x0000000106ff7812 */ /* 0x004fda000780c0ff */
[----:B---3--:R-:W-:Y:S01]  /*2610*/  VOTEU.ANY UP1, P0 ;  /* 0x0000000000ff7886 */ /* 0x008fe20000020100 */
[----:B------:R-:W-:-:S13]  /*2620*/  PLOP3.LUT P0, PT, PT, PT, UP1, 0x80, 0x8 ;  /* 0x000000000008781c */ /* 0x000fda0003f0f018 */
[----:B-1----:R-:W-:Y:S02]  /*2630*/  @P0 LOP3.LUT R0, R5, 0xffff, RZ, 0xc0, !PT ;  /* 0x0000ffff05000812 */ /* 0x002fe400078ec0ff */
[----:B------:R-:W-:Y:S02]  /*2640*/  @P0 MOV R2, R4 ;  /* 0x0000000400020202 */ /* 0x000fe40000000f00 */
[----:B------:R-:W-:Y:S01]  /*2650*/  @P0 R2UR UR5, R0 ;  /* 0x00000000000502ca */ /* 0x000fe200000e0000 */
[----:B------:R-:W-:Y:S01]  /*2660*/  VIADD R0, R3, 0x130 ;  /* 0x0000013003007836 */ /* 0x000fe20000000000 */
[----:B------:R-:W-:Y:S02]  /*2670*/  @P0 SHF.R.U32.HI R4, RZ, 0x10, R5 ;  /* 0x00000010ff040819 */ /* 0x000fe40000011605 */
[----:B------:R-:W-:Y:S02]  /*2680*/  @P0 R2UR UR8, R2 ;  /* 0x00000000020802ca */ /* 0x000fe400000e0000 */
[----:B------:R-:W-:-:S02]  /*2690*/  PRMT R0, RZ, 0x654, R0 ;  /* 0x00000654ff007816 */ /* 0x000fc40000000000 */
[----:B------:R-:W-:Y:S02]  /*26a0*/  @P0 R2UR UR4, R4 ;  /* 0x00000000040402ca */ /* 0x000fe400000e0000 */
[----:B------:R1:W-:Y:S03]  /*26b0*/  SYNCS.ARRIVE.TRANS64.RED.A1T0 RZ, [R0+URZ], RZ ;  /* 0x000000ff00ff79a7 */ /* 0x0003e600081004ff */
[----:B------:R-:W-:-:S04]  /*26c0*/  @UP1 UMOV UR37, UR5 ;  /* 0x0000000500251c82 */ /* 0x000fc80008000000 */
[----:B------:R-:W-:-:S04]  /*26d0*/  @UP1 UMOV UR38, UR8 ;  /* 0x0000000800261c82 */ /* 0x000fc80008000000 */
[----:B------:R-:W-:Y:S01]  /*26e0*/  @UP1 UMOV UR36, UR4 ;  /* 0x0000000400241c82 */ /* 0x000fe20008000000 */
[----:B------:R-:W-:Y:S05]  /*26f0*/  BRA.U !UP0, `(.L_x_41) ;  /* 0x0000000108d47547 */ /* 0x000fea000b800000 */
[----:B------:R-:W2:Y:S01]  /*2700*/  LDCU.128 UR12, c[0x0][0xb10] ;  /* 0x00016200ff0c77ac */ /* 0x000ea20008000c00 */
[----:B------:R-:W3:Y:S01]  /*2710*/  LDCU UR28, c[0x0][0xb20] ;  /* 0x00016400ff1c77ac */ /* 0x000ee20008000800 */
[----:B------:R-:W4:Y:S01]  /*2720*/  LDCU UR20, c[0x0][0xb0c] ;  /* 0x00016180ff1477ac */ /* 0x000f220008000800 */
[----:B------:R-:W1:Y:S01]  /*2730*/  LDCU.64 UR10, c[0x0][0xb28] ;  /* 0x00016500ff0a77ac */ /* 0x000e620008000a00 */
[----:B------:R-:W-:Y:S02]  /*2740*/  UISETP.NE.AND UP3, UPT, UR45, 0x1, UPT ;  /* 0x000000012d00788c */ /* 0x000fe4000bf65270 */
[----:B--2---:R-:W-:Y:S02]  /*2750*/  UIMAD.WIDE.U32 UR8, UR39, UR15, URZ ;  /* 0x0000000f270872a5 */ /* 0x004fe4000f8e00ff */
[----:B------:R-:W-:Y:S02]  /*2760*/  UIMAD.WIDE.U32 UR4, UR40, UR12, URZ ;  /* 0x0000000c280472a5 */ /* 0x000fe4000f8e00ff */
[----:B------:R-:W-:-:S02]  /*2770*/  UISETP.NE.AND UP0, UPT, UR14, 0x1, UPT ;  /* 0x000000010e00788c */ /* 0x000fc4000bf05270 */
[----:B------:R-:W-:Y:S01]  /*2780*/  UIMAD.WIDE.U32 UR22, UR37, UR15, URZ ;  /* 0x0000000f251672a5 */ /* 0x000fe2000f8e00ff */
[----:B------:R-:W-:Y:S02]  /*2790*/  UMOV UR8, UR9 ;  /* 0x0000000900087c82 */ /* 0x000fe40008000000 */
[----:B------:R-:W-:Y:S01]  /*27a0*/  UMOV UR4, UR5 ;  /* 0x0000000500047c82 */ /* 0x000fe20008000000 */
[----:B---3--:R-:W-:Y:S02]  /*27b0*/  USHF.R.U32.HI UR8, URZ, UR28, UR8 ;  /* 0x0000001cff087299 */ /* 0x008fe40008011608 */
[----:B----4-:R-:W-:Y:S02]  /*27c0*/  UISETP.NE.AND UP2, UPT, UR20, 0x1, UPT ;  /* 0x000000011400788c */ /* 0x010fe4000bf45270 */
[----:B------:R-:W-:Y:S02]  /*27d0*/  USHF.R.U32.HI UR4, URZ, UR13, UR4 ;  /* 0x0000000dff047299 */ /* 0x000fe40008011604 */
[----:B------:R-:W-:-:S02]  /*27e0*/  USEL UR5, UR39, UR8, !UP0 ;  /* 0x0000000827057287 */ /* 0x000fc4000c000000 */
[----:B------:R-:W-:Y:S02]  /*27f0*/  USEL UR8, UR40, UR4, !UP2 ;  /* 0x0000000428087287 */ /* 0x000fe4000d000000 */
[----:B-1----:R-:W-:Y:S01]  /*2800*/  UIMAD.WIDE.U32 UR16, UR5, UR10, URZ ;  /* 0x0000000a051072a5 */ /* 0x002fe2000f8e00ff */
[----:B------:R-:W-:Y:S01]  /*2810*/  UMOV UR4, UR23 ;  /* 0x0000001700047c82 */ /* 0x000fe20008000000 */
[----:B------:R-:W-:Y:S02]  /*2820*/  UIMAD.WIDE.U32 UR18, UR38, UR12, URZ ;  /* 0x0000000c261272a5 */ /* 0x000fe4000f8e00ff */
[----:B------:R-:W-:-:S03]  /*2830*/  UIMAD.WIDE.U32 UR22, UR8, UR10, URZ ;  /* 0x0000000a081672a5 */ /* 0x000fc6000f8e00ff */
[----:B------:R-:W-:Y:S01]  /*2840*/  UMOV UR16, UR17 ;  /* 0x0000001100107c82 */ /* 0x000fe20008000000 */
[----:B------:R-:W-:Y:S02]  /*2850*/  USHF.R.U32.HI UR4, URZ, UR28, UR4 ;  /* 0x0000001cff047299 */ /* 0x000fe40008011604 */
[----:B------:R-:W-:Y:S01]  /*2860*/  @UP3 USHF.R.U32.HI UR5, URZ, UR11, UR16 ;  /* 0x0000000bff053299 */ /* 0x000fe20008011610 */
[----:B------:R-:W-:Y:S01]  /*2870*/  UMOV UR18, UR19 ;  /* 0x0000001300127c82 */ /* 0x000fe20008000000 */
[----:B------:R-:W-:Y:S01]  /*2880*/  UMOV UR22, UR23 ;  /* 0x0000001700167c82 */ /* 0x000fe20008000000 */
[----:B------:R-:W-:Y:S02]  /*2890*/  USHF.R.U32.HI UR13, URZ, UR13, UR18 ;  /* 0x0000000dff0d7299 */ /* 0x000fe40008011612 */
[----:B------:R-:W-:Y:S02]  /*28a0*/  USEL UR4, UR37, UR4, !UP0 ;  /* 0x0000000425047287 */ /* 0x000fe4000c000000 */
[----:B------:R-:W-:-:S02]  /*28b0*/  @UP3 USHF.R.U32.HI UR8, URZ, UR11, UR22 ;  /* 0x0000000bff083299 */ /* 0x000fc40008011616 */
[----:B------:R-:W-:Y:S02]  /*28c0*/  UIMAD UR9, UR45, UR5, URZ ;  /* 0x000000052d0972a4 */ /* 0x000fe4000f8e02ff */
[----:B------:R-:W-:Y:S02]  /*28d0*/  USEL UR5, UR38, UR13, !UP2 ;  /* 0x0000000d26057287 */ /* 0x000fe4000d000000 */
[----:B------:R-:W-:Y:S02]  /*28e0*/  UIMAD UR12, UR45, UR8, URZ ;  /* 0x000000082d0c72a4 */ /* 0x000fe4000f8e02ff */
[----:B------:R-:W-:Y:S02]  /*28f0*/  UISETP.GE.AND UP0, UPT, UR4, UR9, UPT ;  /* 0x000000090400728c */ /* 0x000fe4000bf06270 */
[----:B------:R-:W-:Y:S02]  /*2900*/  UIMAD.WIDE.U32 UR16, UR4, UR10, URZ ;  /* 0x0000000a041072a5 */ /* 0x000fe4000f8e00ff */
[----:B------:R-:W-:-:S02]  /*2910*/  UISETP.GE.OR UP0, UPT, UR5, UR12, UP0 ;  /* 0x0000000c0500728c */ /* 0x000fc40008706670 */
        /* <DEDUP_REMOVED lines=19> */
.L_x_41:
[----:B------:R-:W2:Y:S02]  /*2a50*/  LDCU UR4, c[0x0][0xb30] ;  /* 0x00016600ff0477ac */ /* 0x000ea40008000800 */
[----:B--2---:R-:W-:-:S09]  /*2a60*/  UISETP.NE.AND UP0, UPT, UR4, 0x1, UPT ;  /* 0x000000010400788c */ /* 0x004fd2000bf05270 */
        /* <DEDUP_REMOVED lines=14> */
[----:B------:R-:W-:Y:S02]  /*2b50*/  UIADD3 UR8, UPT, UPT, UR5, -UR4, URZ ;  /* 0x8000000405087290 */ /* 0x000fe4000fffe0ff */
[----:B------:R-:W-:Y:S02]  /*2b60*/  UIADD3 UR4, UPT, UPT, -UR5, UR4, URZ ;  /* 0x0000000405047290 */ /* 0x000fe4000fffe1ff */
[----:B------:R-:W-:Y:S02]  /*2b70*/  UIMAD UR37, UR8, UR14, UR37 ;  /* 0x0000000e082572a4 */ /* 0x000fe4000f8e0225 */
[----:B------:R-:W-:-:S12]  /*2b80*/  UIMAD UR38, UR4, UR10, UR38 ;  /* 0x0000000a042672a4 */ /* 0x000fd8000f8e0226 */
.L_x_42:
[----:B------:R-:W-:Y:S01]  /*2b90*/  VIADD R11, R11, 0x1 ;  /* 0x000000010b0b7836 */ /* 0x000fe20000000000 */
[----:B------:R-:W-:Y:S01]  /*2ba0*/  R2UR UR4, R52 ;  /* 0x00000000340472ca */ /* 0x000fe200000e0000 */
[----:B------:R-:W-:Y:S01]  /*2bb0*/  UIADD3 UR20, UPT, UPT, UR38, UR63, URZ ;  /* 0x0000003f26147290 */ /* 0x000fe2000fffe0ff */
[----:B------:R-:W-:Y:S02]  /*2bc0*/  PLOP3.LUT P1, PT, PT, PT, PT, 0x80, 0x8 ;  /* 0x000000000008781c */ /* 0x000fe40003f2f070 */
[----:B------:R-:W-:-:S04]  /*2bd0*/  ISETP.NE.AND P0, PT, R11, 0x2, PT ;  /* 0x000000020b00780c */ /* 0x000fc80003f05270 */
[----:B-1----:R-:W-:Y:S02]  /*2be0*/  SEL R0, RZ, 0x1, P0 ;  /* 0x00000001ff007807 */ /* 0x002fe40000000000 */
[----:B------:R-:W-:Y:S02]  /*2bf0*/  SEL R11, R11, RZ, P0 ;  /* 0x000000ff0b0b7207 */ /* 0x000fe40000000000 */
[----:B------:R-:W-:Y:S01]  /*2c00*/  LOP3.LUT R10, R10, R0, RZ, 0x3c, !PT ;  /* 0x000000000a0a7212 */ /* 0x000fe200078e3cff */
[----:B------:R-:W-:Y:S01]  /*2c10*/  UIADD3 UR28, UPT, UPT, UR37, UR4, URZ ;  /* 0x00000004251c7290 */ /* 0x000fe2000fffe0ff */
[----:B------:R-:W-:Y:S11]  /*2c20*/  BRA.U UP1, `(.L_x_43) ;  /* 0xfffffff101087547 */ /* 0x000ff6000b83ffff */
[----:B------:R-:W-:Y:S01]  /*2c30*/  UIADD3 UR8, UPT, UPT, UR6, 0x68, URZ ;  /* 0x0000006806087890 */ /* 0x000fe2000fffe0ff */
[----:B------:R-:W-:-:S03]  /*2c40*/  SHF.L.U32 R2, R12, 0x1f, RZ ;  /* 0x0000001f0c027819 */ /* 0x000fc600000006ff */
[----:B------:R-:W-:-:S09]  /*2c50*/  ULEA UR4, UR7, UR8, 0x3 ;  /* 0x0000000807047291 */ /* 0x000fd2000f8e18ff */
[----:B------:R-:W1:Y:S02]  /*2c60*/  SYNCS.PHASECHK.TRANS64.TRYWAIT P0, [UR4], R2 ;  /* 0x00000002ff0075a7 */ /* 0x000e640008001104 */
[----:B-1----:R-:W-:Y:S05]  /*2c70*/  @!P0 BRA `(.L_x_44) ;  /* 0x0000006800a88947 */ /* 0x002fea0003800000 */
.L_x_164:
[----:B------:R-:W-:-:S04]  /*2c80*/  UIADD3 UR4, UPT, UPT, UR7, 0x1, URZ ;  /* 0x0000000107047890 */ /* 0x000fc8000fffe0ff */
[----:B------:R-:W-:-:S04]  /*2c90*/  UISETP.NE.AND UP0, UPT, UR4, 0xd, UPT ;  /* 0x0000000d0400788c */ /* 0x000fc8000bf05270 */
[----:B------:R-:W-:Y:S02]  /*2ca0*/  USEL UR6, URZ, 0x1, UP0 ;  /* 0x00000001ff067887 */ /* 0x000fe40008000000 */
[----:B------:R-:W-:-:S04]  /*2cb0*/  USEL UR4, UR4, URZ, UP0 ;  /* 0x000000ff04047287 */ /* 0x000fc80008000000 */
[----:B------:R-:W-:Y:S01]  /*2cc0*/  ULEA UR5, UR4, UR8, 0x3 ;  /* 0x0000000804057291 */ /* 0x000fe2000f8e18ff */
[----:B-1----:R-:W-:-:S04]  /*2cd0*/  LOP3.LUT R2, R12, UR6, RZ, 0x3c, !PT ;  /* 0x000000060c027c12 */ /* 0x002fc8000f8e3cff */
[----:B------:R-:W-:-:S04]  /*2ce0*/  SHF.L.U32 R3, R2, 0x1f, RZ ;  /* 0x0000001f02037819 */ /* 0x000fc800000006ff */
[----:B------:R-:W1:Y:S02]  /*2cf0*/  SYNCS.PHASECHK.TRANS64.TRYWAIT P0, [UR5], R3 ;  /* 0x00000003ff0075a7 */ /* 0x000e640008001105 */
[----:B-1----:R-:W-:Y:S05]  /*2d00*/  @!P0 BRA `(.L_x_45) ;  /* 0x00000068009c8947 */ /* 0x002fea0003800000 */
.L_x_166:
[----:B------:R-:W-:-:S04]  /*2d10*/  UIADD3 UR4, UPT, UPT, UR4, 0x1, URZ ;  /* 0x0000000104047890 */ /* 0x000fc8000fffe0ff */
[----:B------:R-:W-:-:S04]  /*2d20*/  UISETP.NE.AND UP0, UPT, UR4, 0xd, UPT ;  /* 0x0000000d0400788c */ /* 0x000fc8000bf05270 */
[----:B------:R-:W-:Y:S02]  /*2d30*/  USEL UR6, URZ, 0x1, UP0 ;  /* 0x00000001ff067887 */ /* 0x000fe40008000000 */
[----:B------:R-:W-:-:S04]  /*2d40*/  USEL UR4, UR4, URZ, UP0 ;  /* 0x000000ff04047287 */ /* 0x000fc80008000000 */
[----:B------:R-:W-:Y:S01]  /*2d50*/  ULEA UR5, UR4, UR8, 0x3 ;  /* 0x0000000804057291 */ /* 0x000fe2000f8e18ff */
[----:B------:R-:W-:-:S04]  /*2d60*/  LOP3.LUT R2, R2, UR6, RZ, 0x3c, !PT ;  /* 0x0000000602027c12 */ /* 0x000fc8000f8e3cff */
[----:B-1----:R-:W-:-:S04]  /*2d70*/  SHF.L.U32 R3, R2, 0x1f, RZ ;  /* 0x0000001f02037819 */ /* 0x002fc800000006ff */
[----:B------:R-:W1:Y:S02]  /*2d80*/  SYNCS.PHASECHK.TRANS64.TRYWAIT P0, [UR5], R3 ;  /* 0x00000003ff0075a7 */ /* 0x000e640008001105 */
[----:B-1----:R-:W-:Y:S05]  /*2d90*/  @!P0 BRA `(.L_x_46) ;  /* 0x0000006800908947 */ /* 0x002fea0003800000 */
.L_x_168:
        /* <DEDUP_REMOVED lines=9> */
.L_x_170:
        /* <DEDUP_REMOVED lines=9> */
.L_x_172:
        /* <DEDUP_REMOVED lines=9> */
.L_x_174:
        /* <DEDUP_REMOVED lines=9> */
.L_x_176:
        /* <DEDUP_REMOVED lines=9> */
.L_x_178:
        /* <DEDUP_REMOVED lines=9> */
.L_x_180:
        /* <DEDUP_REMOVED lines=9> */
.L_x_182:
        /* <DEDUP_REMOVED lines=9> */
.L_x_184:
        /* <DEDUP_REMOVED lines=9> */
.L_x_186:
[----:B------:R-:W-:-:S04]  /*32b0*/  UIADD3 UR4, UPT, UPT, UR4, 0x1, URZ ;  /* 0x0000000104047890 */ /* 0x000fc8000fffe0ff */
[----:B------:R-:W-:-:S04]  /*32c0*/  UISETP.NE.AND UP0, UPT, UR4, 0xd, UPT ;  /* 0x0000000d0400788c */ /* 0x000fc8000bf05270 */
[----:B------:R-:W-:Y:S02]  /*32d0*/  USEL UR5, URZ, 0x1, UP0 ;  /* 0x00000001ff057887 */ /* 0x000fe40008000000 */
[----:B------:R-:W-:-:S04]  /*32e0*/  USEL UR4, UR4, URZ, UP0 ;  /* 0x000000ff04047287 */ /* 0x000fc80008000000 */
[----:B------:R-:W-:Y:S01]  /*32f0*/  ULEA UR4, UR4, UR8, 0x3 ;  /* 0x0000000804047291 */ /* 0x000fe2000f8e18ff */
[----:B------:R-:W-:-:S04]  /*3300*/  LOP3.LUT R2, R2, UR5, RZ, 0x3c, !PT ;  /* 0x0000000502027c12 */ /* 0x000fc8000f8e3cff */
[----:B------:R-:W-:Y:S01]  /*3310*/  SHF.L.U32 R2, R2, 0x1f, RZ ;  /* 0x0000001f02027819 */ /* 0x000fe200000006ff */
[----:B-1----:R-:W-:-:S07]  /*3320*/  IMAD.U32 R0, RZ, RZ, UR4 ;  /* 0x00000004ff007e24 */ /* 0x002fce000f8e00ff */
.L_x_56:
[----:B-1----:R1:W2:Y:S02]  /*3330*/  SYNCS.PHASECHK.TRANS64.TRYWAIT P0, [R0+URZ], R2 ;  /* 0x00000002000075a7 */ /* 0x0022a400080011ff */
[----:B--2---:R-:W-:Y:S05]  /*3340*/  @!P0 NANOSLEEP.SYNCS 0x989680 ;  /* 0x009896800000895d */ /* 0x004fea0003900000 */
[----:B------:R-:W2:Y:S02]  /*3350*/  @!P0 SYNCS.PHASECHK.TRANS64 P0, [R0+URZ], R2 ;  /* 0x00000002000085a7 */ /* 0x000ea400080010ff */
[----:B--2---:R-:W-:Y:S05]  /*3360*/  @P0 EXIT ;  /* 0x000000000000094d */ /* 0x004fea0003800000 */
[----:B------:R-:W-:Y:S05]  /*3370*/  BRA `(.L_x_56) ;  /* 0xfffffffc00ec7947 */ /* 0x000fea000383ffff */
.L_x_23:
[----:B------:R-:W-:-:S04]  /*3380*/  UISETP.NE.AND UP0, UPT, UR47, URZ, UPT ;  /* 0x000000ff2f00728c */ /* 0x000fc8000bf05270 */
[----:B------:R-:W-:-:S09]  /*3390*/  UISETP.NE.OR UP0, UPT, UR25, 0x1, UP0 ;  /* 0x000000011900788c */ /* 0x000fd20008705670 */
[----:B------:R-:W-:Y:S05]  /*33a0*/  BRA.U UP0, `(.L_x_57) ;  /* 0x0000000500487547 */ /* 0x000fea000b800000 */
[----:B------:R-:W-:Y:S01]  /*33b0*/  ISETP.GE.U32.AND P2, PT, R0, 0x8, PT ;  /* 0x000000080000780c */ /* 0x000fe20003f46070 */
[----:B------:R-:W-:Y:S01]  /*33c0*/  IMAD.MOV.U32 R12, RZ, RZ, 0x1 ;  /* 0x00000001ff0c7424 */ /* 0x000fe200078e00ff */
[----:B------:R-:W-:Y:S02]  /*33d0*/  CS2R R10, SRZ ;  /* 0x00000000000a7805 */ /* 0x000fe4000001ff00 */
[----:B------:R-:W-:Y:S01]  /*33e0*/  CS2R R8, SRZ ;  /* 0x0000000000087805 */ /* 0x000fe2000001ff00 */
[----:B------:R-:W-:Y:S01]  /*33f0*/  UMOV UR6, 0x400 ;  /* 0x0000040000067882 */ /* 0x000fe20000000000 */
[----:B------:R-:W-:Y:S01]  /*3400*/  UMOV UR5, URZ ;  /* 0x000000ff00057c82 */ /* 0x000fe20008000000 */
[----:B------:R-:W-:-:S12]  /*3410*/  ULEA UR6, UR47, UR6, 0x18 ;  /* 0x000000062f067291 */ /* 0x000fd8000f8ec0ff */
.L_x_61:
[----:B------:R-:W-:Y:S02]  /*3420*/  LEA R2, R8, UR6, 0x3 ;  /* 0x0000000608027c11 */ /* 0x000fe4000f8e18ff */
[----:B------:R-:W-:-:S03]  /*3430*/  SHF.L.U32 R4, R9, 0x1f, RZ ;  /* 0x0000001f09047819 */ /* 0x000fc600000006ff */
[----:B------:R-:W-:Y:S01]  /*3440*/  VIADD R5, R2, 0x190 ;  /* 0x0000019002057836 */ /* 0x000fe20000000000 */
[----:B------:R-:W2:Y:S02]  /*3450*/  SYNCS.PHASECHK.TRANS64.TRYWAIT P0, [R2+URZ+0x180], R4 ;  /* 0x00018004020075a7 */ /* 0x000ea400080011ff */
[----:B--2---:R-:W-:Y:S05]  /*3460*/  @!P0 BRA `(.L_x_58) ;  /* 0x0000006400cc8947 */ /* 0x004fea0003800000 */
.L_x_187:
[----:B------:R-:W-:Y:S01]  /*3470*/  ULEA UR4, UR5, UR6, 0x3 ;  /* 0x0000000605047291 */ /* 0x000fe2000f8e18ff */
[----:B--2---:R-:W-:Y:S01]  /*3480*/  PRMT R2, RZ, 0x654, R5 ;  /* 0x00000654ff027816 */ /* 0x004fe20000000005 */
[----:B------:R-:W-:Y:S01]  /*3490*/  @!P2 IMAD.MOV.U32 R4, RZ, RZ, 0x10 ;  /* 0x00000010ff04a424 */ /* 0x000fe200078e00ff */
[----:B------:R-:W-:Y:S01]  /*34a0*/  SHF.L.U32 R5, R12, 0x1f, RZ ;  /* 0x0000001f0c057819 */ /* 0x000fe200000006ff */
[----:B------:R-:W-:Y:S01]  /*34b0*/  UIADD3 UR7, UPT, UPT, UR4, 0x120, URZ ;  /* 0x0000012004077890 */ /* 0x000fe2000fffe0ff */
[----:B------:R2:W-:Y:S05]  /*34c0*/  SYNCS.ARRIVE.TRANS64.RED.A1T0 RZ, [R2+URZ], RZ ;  /* 0x000000ff02ff79a7 */ /* 0x0005ea00081004ff */
[----:B------:R-:W-:Y:S01]  /*34d0*/  IMAD.U32 R6, RZ, RZ, UR7 ;  /* 0x00000007ff067e24 */ /* 0x000fe2000f8e00ff */
[----:B------:R-:W3:Y:S04]  /*34e0*/  SYNCS.PHASECHK.TRANS64.TRYWAIT P0, [UR4+0x130], R5 ;  /* 0x00013005ff0075a7 */ /* 0x000ee80008001104 */
[----:B------:R-:W-:Y:S01]  /*34f0*/  PRMT R6, R0, 0x654, R6 ;  /* 0x0000065400067816 */ /* 0x000fe20000000006 */
[----:B--23--:R-:W-:Y:S06]  /*3500*/  @!P0 BRA `(.L_x_59) ;  /* 0x0000006400b88947 */ /* 0x00cfec0003800000 */
.L_x_189:
[----:B------:R-:W-:Y:S01]  /*3510*/  ULEA UR8, UR5, UR6, 0x4 ;  /* 0x0000000605087291 */ /* 0x000fe2000f8e20ff */
[----:B------:R-:W-:Y:S01]  /*3520*/  SEL R3, R6, R3, !P2 ;  /* 0x0000000306037207 */ /* 0x000fe20005000000 */
[----:B------:R-:W-:Y:S01]  /*3530*/  UIADD3 UR9, UPT, UPT, UR4, 0x120, URZ ;  /* 0x0000012004097890 */ /* 0x000fe2000fffe0ff */
[----:B--2---:R-:W-:Y:S01]  /*3540*/  LEA R2, R11, UR6, 0x3 ;  /* 0x000000060b027c11 */ /* 0x004fe2000f8e18ff */
[----:B------:R-:W-:Y:S01]  /*3550*/  UIADD3 UR8, UPT, UPT, UR8, 0x1b0, URZ ;  /* 0x000001b008087890 */ /* 0x000fe2000fffe0ff */
[----:B------:R2:W-:Y:S01]  /*3560*/  @!P2 SYNCS.ARRIVE.TRANS64.RED RZ, [R3+URZ], R4 ;  /* 0x0000000403ffa9a7 */ /* 0x0005e200080004ff */
[----:B------:R-:W-:Y:S01]  /*3570*/  UIADD3 UR4, UPT, UPT, UR5, 0x1, URZ ;  /* 0x0000000105047890 */ /* 0x000fe2000fffe0ff */
[----:B------:R-:W-:-:S03]  /*3580*/  VIADD R8, R8, 0x1 ;  /* 0x0000000108087836 */ /* 0x000fc60000000000 */
[----:B------:R-:W-:Y:S02]  /*3590*/  UISETP.NE.AND UP0, UPT, UR4, 0x2, UPT ;  /* 0x000000020400788c */ /* 0x000fe4000bf05270 */
[----:B------:R-:W-:Y:S01]  /*35a0*/  ISETP.NE.AND P0, PT, R8, 0x2, PT ;  /* 0x000000020800780c */ /* 0x000fe20003f05270 */
[----:B------:R-:W-:Y:S06]  /*35b0*/  UGETNEXTWORKID.BROADCAST [UR8], [UR9] ;  /* 0x00000000080073ca */ /* 0x000fec0008000100 */
[----:B------:R-:W-:Y:S02]  /*35c0*/  USEL UR7, URZ, 0x1, UP0 ;  /* 0x00000001ff077887 */ /* 0x000fe40008000000 */
[----:B------:R-:W-:-:S04]  /*35d0*/  USEL UR5, UR4, URZ, UP0 ;  /* 0x000000ff04057287 */ /* 0x000fc80008000000 */
[----:B------:R-:W-:Y:S02]  /*35e0*/  LOP3.LUT R12, R12, UR7, RZ, 0x3c, !PT ;  /* 0x000000070c0c7c12 */ /* 0x000fe4000f8e3cff */
[----:B--2---:R-:W-:-:S04]  /*35f0*/  SHF.L.U32 R4, R10, 0x1f, RZ ;  /* 0x0000001f0a047819 */ /* 0x004fc800000006ff */
[----:B------:R-:W2:Y:S02]  /*3600*/  SYNCS.PHASECHK.TRANS64.TRYWAIT P1, [R2+URZ+0x120], R4 ;  /* 0x00012004020075a7 */ /* 0x000ea400080211ff */
[----:B--2---:R-:W-:Y:S05]  /*3610*/  @!P1 BRA `(.L_x_60) ;  /* 0x00000064008c9947 */ /* 0x004fea0003800000 */
.L_x_190:
[C---:B--2---:R-:W-:Y:S01]  /*3620*/  LEA R4, R11.reuse, UR6, 0x4 ;  /* 0x000000060b047c11 */ /* 0x044fe2000f8e20ff */
[----:B------:R-:W-:Y:S01]  /*3630*/  VIADD R2, R2, 0x130 ;  /* 0x0000013002027836 */ /* 0x000fe20000000000 */
[----:B------:R-:W-:Y:S01]  /*3640*/  SEL R8, R8, RZ, P0 ;  /* 0x000000ff08087207 */ /* 0x000fe20000000000 */
[----:B------:R-:W-:-:S03]  /*3650*/  VIADD R11, R11, 0x1 ;  /* 0x000000010b0b7836 */ /* 0x000fc60000000000 */
[----:B------:R-:W2:Y:S01]  /*3660*/  LDS.128 R4, [R4+0x1b0] ;  /* 0x0001b00004047984 */ /* 0x000ea20000000c00 */
[----:B------:R-:W-:Y:S02]  /*3670*/  PRMT R2, RZ, 0x654, R2 ;  /* 0x00000654ff027816 */ /* 0x000fe40000000002 */
[C---:B------:R-:W-:Y:S01]  /*3680*/  ISETP.NE.AND P1, PT, R11.reuse, 0x2, PT ;  /* 0x000000020b00780c */ /* 0x040fe20003f25270 */
[----:B------:R-:W-:Y:S01]  /*3690*/  @!PT LDS RZ, [RZ] ;  /* 0x00000000fffff984 */ /* 0x000fe20000000800 */
[----:B------:R-:W-:Y:S01]  /*36a0*/  @!PT LDS RZ, [RZ] ;  /* 0x00000000fffff984 */ /* 0x000fe20000000800 */
[----:B------:R-:W-:Y:S01]  /*36b0*/  @!PT LDS RZ, [RZ] ;  /* 0x00000000fffff984 */ /* 0x000fe20000000800 */
[----:B------:R-:W-:Y:S01]  /*36c0*/  @!PT LDS RZ, [RZ] ;  /* 0x00000000fffff984 */ /* 0x000fe20000000800 */
[----:B------:R3:W-:Y:S06]  /*36d0*/  MEMBAR.ALL.CTA ;  /* 0x0000000000007992 */ /* 0x0007ec0000008000 */
[----:B---3--:R-:W3:Y:S01]  /*36e0*/  FENCE.VIEW.ASYNC.S ;  /* 0x00000000000073c6 */ /* 0x008ee20000000000 */
[----:B------:R-:W-:Y:S01]  /*36f0*/  SEL R11, R11, RZ, P1 ;  /* 0x000000ff0b0b7207 */ /* 0x000fe20000800000 */
[----:B---3--:R3:W-:Y:S01]  /*3700*/  SYNCS.ARRIVE.TRANS64.RED.A1T0 RZ, [R2+URZ], RZ ;  /* 0x000000ff02ff79a7 */ /* 0x0087e200081004ff */
[----:B--2---:R-:W-:-:S02]  /*3710*/  LOP3.LUT P3, RZ, R6, 0x1, RZ, 0xc0, !PT ;  /* 0x0000000106ff7812 */ /* 0x004fc4000786c0ff */
[----:B------:R-:W-:-:S04]  /*3720*/  SEL R4, RZ, 0x1, P1 ;  /* 0x00000001ff047807 */ /* 0x000fc80000800000 */
[----:B------:R-:W-:Y:S02]  /*3730*/  LOP3.LUT R10, R10, R4, RZ, 0x3c, !PT ;  /* 0x000000040a0a7212 */ /* 0x000fe400078e3cff */
[----:B---3--:R-:W-:-:S04]  /*3740*/  SEL R2, RZ, 0x1, P0 ;  /* 0x00000001ff027807 */ /* 0x008fc80000000000 */
[----:B------:R-:W-:Y:S01]  /*3750*/  LOP3.LUT R9, R9, R2, RZ, 0x3c, !PT ;  /* 0x0000000209097212 */ /* 0x000fe200078e3cff */
[----:B------:R-:W-:Y:S06]  /*3760*/  @P3 BRA `(.L_x_61) ;  /* 0xfffffffc002c3947 */ /* 0x000fec000383ffff */
[----:B------:R-:W-:Y:S01]  /*3770*/  ULEA UR4, UR5, UR6, 0x3 ;  /* 0x0000000605047291 */ /* 0x000fe2000f8e18ff */
[----:B------:R-:W-:-:S08]  /*3780*/  SHF.L.U32 R2, R12, 0x1f, RZ ;  /* 0x0000001f0c027819 */ /* 0x000fd000000006ff */
[----:B------:R-:W2:Y:S02]  /*3790*/  SYNCS.PHASECHK.TRANS64 P0, [UR4+0x130], R2 ;  /* 0x00013002ff0075a7 */ /* 0x000ea40008001004 */
[----:B--2---:R-:W-:Y:S05]  /*37a0*/  @P0 BRA `(.L_x_62) ;  /* 0x0000000000080947 */ /* 0x004fea0003800000 */
[----:B------:R-:W2:Y:S02]  /*37b0*/  SYNCS.PHASECHK.TRANS64.TRYWAIT P0, [UR4+0x130], R2 ;  /* 0x00013002ff0075a7 */ /* 0x000ea40008001104 */
[----:B--2---:R-:W-:Y:S05]  /*37c0*/  @!P0 BRA `(.L_x_63) ;  /* 0x0000006400348947 */ /* 0x004fea0003800000 */
.L_x_62:
[----:B------:R-:W-:-:S04]  /*37d0*/  UIADD3 UR7, UPT, UPT, UR5, 0x1, URZ ;  /* 0x0000000105077890 */ /* 0x000fc8000fffe0ff */
[----:B------:R-:W-:-:S04]  /*37e0*/  UISETP.NE.AND UP0, UPT, UR7, 0x2, UPT ;  /* 0x000000020700788c */ /* 0x000fc8000bf05270 */
[----:B------:R-:W-:Y:S02]  /*37f0*/  USEL UR8, URZ, 0x1, UP0 ;  /* 0x00000001ff087887 */ /* 0x000fe40008000000 */
[----:B------:R-:W-:-:S04]  /*3800*/  USEL UR7, UR7, URZ, UP0 ;  /* 0x000000ff07077287 */ /* 0x000fc80008000000 */
[----:B------:R-:W-:Y:S01]  /*3810*/  ULEA UR7, UR7, UR6, 0x3 ;  /* 0x0000000607077291 */ /* 0x000fe2000f8e18ff */
[----:B--2---:R-:W-:-:S04]  /*3820*/  LOP3.LUT R2, R12, UR8, RZ, 0x3c, !PT ;  /* 0x000000080c027c12 */ /* 0x004fc8000f8e3cff */
[----:B------:R-:W-:-:S04]  /*3830*/  SHF.L.U32 R0, R2, 0x1f, RZ ;  /* 0x0000001f02007819 */ /* 0x000fc800000006ff */
[----:B------:R-:W2:Y:S02]  /*3840*/  SYNCS.PHASECHK.TRANS64 P0, [UR7+0x130], R0 ;  /* 0x00013000ff0075a7 */ /* 0x000ea40008001007 */
[----:B-12---:R-:W-:Y:S05]  /*3850*/  @P0 EXIT ;  /* 0x000000000000094d */ /* 0x006fea0003800000 */
[----:B------:R-:W-:Y:S02]  /*3860*/  SHF.L.U32 R2, R2, 0x1f, RZ ;  /* 0x0000001f02027819 */ /* 0x000fe400000006ff */
[----:B------:R-:W-:-:S07]  /*3870*/  MOV R0, UR7 ;  /* 0x0000000700007c02 */ /* 0x000fce0008000f00 */
.L_x_64:
[----:B-1----:R1:W2:Y:S02]  /*3880*/  SYNCS.PHASECHK.TRANS64.TRYWAIT P0, [R0+URZ+0x130], R2 ;  /* 0x00013002000075a7 */ /* 0x0022a400080011ff */
[----:B--2---:R-:W-:Y:S05]  /*3890*/  @!P0 NANOSLEEP.SYNCS 0x989680 ;  /* 0x009896800000895d */ /* 0x004fea0003900000 */
[----:B------:R-:W2:Y:S02]  /*38a0*/  @!P0 SYNCS.PHASECHK.TRANS64 P0, [R0+URZ+0x130], R2 ;  /* 0x00013002000085a7 */ /* 0x000ea400080010ff */
[----:B--2---:R-:W-:Y:S05]  /*38b0*/  @P0 EXIT ;  /* 0x000000000000094d */ /* 0x004fea0003800000 */
[----:B------:R-:W-:Y:S05]  /*38c0*/  BRA `(.L_x_64) ;  /* 0xfffffffc00ec7947 */ /* 0x000fea000383ffff */
.L_x_57:
[----:B------:R-:W-:Y:S05]  /*38d0*/  BRA.U UP6, `(.L_x_65) ;  /* 0x0000001106d87547 */ /* 0x000fea000b800000 */
[----:B------:R-:W-:Y:S01]  /*38e0*/  UMOV UR4, 0x40 ;  /* 0x0000004000047882 */ /* 0x000fe20000000000 */
[----:B------:R-:W-:Y:S01]  /*38f0*/  NOP ;  /* 0x0000000000007918 */ /* 0x000fe20000000000 */
[----:B------:R-:W-:Y:S01]  /*3900*/  ULEA UR5, UR47, UR4, 0x18 ;  /* 0x000000042f057291 */ /* 0x000fe2000f8ec0ff */
[----:B------:R-:W-:Y:S02]  /*3910*/  UMOV UR6, 0x400 ;  /* 0x0000040000067882 */ /* 0x000fe40000000000 */
[----:B------:R-:W-:-:S06]  /*3920*/  ULEA UR6, UR47, UR6, 0x18 ;  /* 0x000000062f067291 */ /* 0x000fcc000f8ec0ff */
[----:B------:R-:W2:Y:S02]  /*3930*/  LDS.U8 R0, [UR5+0x1c] ;  /* 0x00001c05ff007984 */ /* 0x000ea40008000000 */
[----:B--2---:R-:W-:-:S13]  /*3940*/  ISETP.NE.AND P0, PT, R0, RZ, PT ;  /* 0x000000ff0000720c */ /* 0x004fda0003f05270 */
[----:B------:R-:W-:Y:S05]  /*3950*/  @P0 BRA `(.L_x_66) ;  /* 0x0000000400080947 */ /* 0x000fea0003800000 */
[----:B------:R-:W-:Y:S02]  /*3960*/  UISETP.NE.U32.AND UP1, UPT, UR48, 0x1, UPT ;  /* 0x000000013000788c */ /* 0x000fe4000bf25070 */
[----:B------:R-:W-:-:S07]  /*3970*/  UIADD3 UR7, UPT, UPT, UR5, 0x8, URZ ;  /* 0x0000000805077890 */ /* 0x000fce000fffe0ff */
[----:B------:R-:W-:Y:S05]  /*3980*/  BRA.U !UP1, `(.L_x_67) ;  /* 0x00000001099c7547 */ /* 0x000fea000b800000 */
[----:B------:R-:W-:Y:S01]  /*3990*/  ELECT P0, URZ, PT ;  /* 0x0000000000ff782f */ /* 0x000fe20003800000 */
[----:B------:R-:W-:-:S12]  /*39a0*/  BSSY B0, `(.L_x_67) ;  /* 0x0000025000007945 */ /* 0x000fd80003800000 */
[----:B------:R-:W-:Y:S05]  /*39b0*/  @!P0 BRA `(.L_x_68) ;  /* 0x00000000008c8947 */ /* 0x000fea0003800000 */
[----:B------:R-:W-:-:S05]  /*39c0*/  UMOV UR4, 0x10 ;  /* 0x0000001000047882 */ /* 0x000fca0000000000 */
[----:B------:R-:W-:Y:S04]  /*39d0*/  DEPBAR.LE SB2, 0x36 ;  /* 0x0000ad800000791a */ /* 0x000fe80000000000 */
[----:B------:R-:W2:Y:S02]  /*39e0*/  UTCATOMSWS.2CTA.FIND_AND_SET.ALIGN UP0, UR4, UR4 ;  /* 0x00000004000475e3 */ /* 0x000ea40008200800 */
[----:B--2---:R-:W-:Y:S01]  /*39f0*/  MOV R10, UR4 ;  /* 0x00000004000a7c02 */ /* 0x004fe20008000f00 */
[----:B------:R-:W-:Y:S06]  /*3a00*/  BRA.U UP0, `(.L_x_69) ;  /* 0x0000000100187547 */ /* 0x000fec000b800000 */
.L_x_70:
[----:B------:R-:W-:Y:S05]  /*3a10*/  NANOSLEEP 0x64 ;  /* 0x000000640000795d */ /* 0x000fea0003800000 */
[----:B------:R-:W-:-:S05]  /*3a20*/  UMOV UR4, 0x10 ;  /* 0x0000001000047882 */ /* 0x000fca0000000000 */
[----:B------:R-:W-:Y:S04]  /*3a30*/  DEPBAR.LE SB2, 0x36 ;  /* 0x0000ad800000791a */ /* 0x000fe80000000000 */
[----:B------:R-:W2:Y:S02]  /*3a40*/  UTCATOMSWS.2CTA.FIND_AND_SET.ALIGN UP0, UR4, UR4 ;  /* 0x00000004000475e3 */ /* 0x000ea40008200800 */
[----:B--2---:R-:W-:Y:S01]  /*3a50*/  MOV R10, UR4 ;  /* 0x00000004000a7c02 */ /* 0x004fe20008000f00 */
[----:B------:R-:W-:Y:S05]  /*3a60*/  BRA.U !UP0, `(.L_x_70) ;  /* 0xfffffffd08e87547 */ /* 0x000fea000b83ffff */
.L_x_69:
[----:B------:R-:W2:Y:S01]  /*3a70*/  LDS R6, [UR5+0x10] ;  /* 0x00001005ff067984 */ /* 0x000ea20008000800 */
[----:B------:R-:W-:Y:S01]  /*3a80*/  IMAD.U32 R0, RZ, RZ, UR6 ;  /* 0x00000006ff007e24 */ /* 0x000fe2000f8e00ff */
[----:B------:R-:W-:-:S03]  /*3a90*/  MOV R4, UR49 ;  /* 0x0000003100047c02 */ /* 0x000fc60008000f00 */
[----:B------:R-:W-:Y:S01]  /*3aa0*/  VIADD R0, R0, 0x1d0 ;  /* 0x000001d000007836 */ /* 0x000fe20000000000 */
[----:B--2---:R-:W-:-:S04]  /*3ab0*/  SHF.L.U32 R6, R6, 0x1f, RZ ;  /* 0x0000001f06067819 */ /* 0x004fc800000006ff */
[----:B------:R-:W2:Y:S02]  /*3ac0*/  SYNCS.PHASECHK.TRANS64.TRYWAIT P0, [UR5+0x8], R6 ;  /* 0x00000806ff0075a7 */ /* 0x000ea40008001105 */
[----:B--2---:R-:W-:Y:S05]  /*3ad0*/  @P0 BRA `(.L_x_71) ;  /* 0x0000000000080947 */ /* 0x004fea0003800000 */
[----:B------:R-:W2:Y:S02]  /*3ae0*/  SYNCS.PHASECHK.TRANS64.TRYWAIT P0, [UR5+0x8], R6 ;  /* 0x00000806ff0075a7 */ /* 0x000ea40008001105 */
[----:B--2---:R-:W-:Y:S05]  /*3af0*/  @!P0 BRA `(.L_x_72) ;  /* 0x0000006000808947 */ /* 0x004fea0003800000 */
.L_x_71:
[----:B------:R-:W-:Y:S01]  /*3b00*/  PRMT R4, R4, 0x654, R0 ;  /* 0x0000065404047816 */ /* 0x000fe20000000000 */
[----:B------:R-:W-:Y:S01]  /*3b10*/  HFMA2 R0, -RZ, RZ, 0, 5.9604644775390625e-08 ;  /* 0x00000001ff007431 */ /* 0x000fe200000001ff */
[----:B------:R-:W-:Y:S01]  /*3b20*/  UPRMT UR4, UR49, 0x654, UR7 ;  /* 0x0000065431047896 */ /* 0x000fe20008000007 */
[----:B------:R-:W-:Y:S02]  /*3b30*/  IMAD.MOV.U32 R8, RZ, RZ, 0xffff ;  /* 0x0000ffffff087424 */ /* 0x000fe400078e00ff */
[----:B--2---:R-:W-:Y:S02]  /*3b40*/  IMAD.MOV.U32 R6, RZ, RZ, 0x4 ;  /* 0x00000004ff067424 */ /* 0x004fe400078e00ff */
[----:B------:R-:W-:Y:S01]  /*3b50*/  IMAD.SHL.U32 R9, R10, 0x20, RZ ;  /* 0x000000200a097824 */ /* 0x000fe200078e00ff */
[----:B------:R-:W-:Y:S02]  /*3b60*/  MOV R5, UR4 ;  /* 0x0000000400057c02 */ /* 0x000fe40008000f00 */
[-C--:B------:R-:W-:Y:S01]  /*3b70*/  SHF.L.U32 R8, R8, R10.reuse, RZ ;  /* 0x0000000a08087219 */ /* 0x080fe200000006ff */
[----:B------:R2:W-:Y:S01]  /*3b80*/  SYNCS.ARRIVE.TRANS64.RED RZ, [UR4], R6 ;  /* 0x00000006ffff79a7 */ /* 0x0005e20008000404 */
[----:B------:R-:W-:Y:S01]  /*3b90*/  SHF.L.U32 R7, R0, R10, RZ ;  /* 0x0000000a00077219 */ /* 0x000fe200000006ff */
[----:B------:R2:W-:Y:S04]  /*3ba0*/  STS [UR6+0x1d0], R9 ;  /* 0x0001d009ff007988 */ /* 0x0005e80008000806 */
[----:B------:R2:W-:Y:S04]  /*3bb0*/  STAS [R4.64], R10 ;  /* 0x0000000a04007dbd */ /* 0x0005e8000c0008ff */
[----:B------:R2:W-:Y:S04]  /*3bc0*/  ATOMS.OR RZ, [UR5+0x14], R8 ;  /* 0x00001408ffff798c */ /* 0x0005e8000b000005 */
[----:B------:R2:W-:Y:S04]  /*3bd0*/  ATOMS.OR RZ, [UR5+0x18], R7 ;  /* 0x00001807ffff798c */ /* 0x0005e8000b000005 */
[----:B------:R2:W-:Y:S02]  /*3be0*/  ATOMS.XOR RZ, [UR5+0x10], R0 ;  /* 0x00001000ffff798c */ /* 0x0005e4000b800005 */
.L_x_68:
[----:B-1----:R-:W-:Y:S05]  /*3bf0*/  BSYNC B0 ;  /* 0x0000000000007941 */ /* 0x002fea0003800000 */
.L_x_67:
[----:B------:R-:W-:Y:S05]  /*3c00*/  BRA.U UP1, `(.L_x_73) ;  /* 0x00000001016c7547 */ /* 0x000fea000b800000 */
[----:B------:R-:W-:-:S03]  /*3c10*/  UMOV UR4, 0xffffffff ;  /* 0xffffffff00047882 */ /* 0x000fc60000000000 */
[----:B------:R-:W-:Y:S05]  /*3c20*/  BRA.DIV UR4, `(.L_x_74) ;  /* 0x00000062044c7947 */ /* 0x000fea000b800000 */
[----:B------:R-:W-:-:S13]  /*3c30*/  ELECT P6, URZ, PT ;  /* 0x0000000000ff782f */ /* 0x000fda00038c0000 */
.L_x_194:
[----:B------:R-:W-:Y:S05]  /*3c40*/  @!P6 BRA `(.L_x_73) ;  /* 0x00000000005ce947 */ /* 0x000fea0003800000 */
[----:B--2---:R-:W2:Y:S02]  /*3c50*/  LDS R4, [UR5+0x10] ;  /* 0x00001005ff047984 */ /* 0x004ea40008000800 */
[----:B--2---:R-:W-:-:S04]  /*3c60*/  SHF.L.U32 R4, R4, 0x1f, RZ ;  /* 0x0000001f04047819 */ /* 0x004fc800000006ff */
[----:B------:R-:W2:Y:S02]  /*3c70*/  SYNCS.PHASECHK.TRANS64.TRYWAIT P0, [UR5+0x8], R4 ;  /* 0x00000804ff0075a7 */ /* 0x000ea40008001105 */
[----:B--2---:R-:W-:Y:S05]  /*3c80*/  @P0 BRA `(.L_x_75) ;  /* 0x0000000000080947 */ /* 0x004fea0003800000 */
[----:B------:R-:W2:Y:S02]  /*3c90*/  SYNCS.PHASECHK.TRANS64.TRYWAIT P0, [UR5+0x8], R4 ;  /* 0x00000804ff0075a7 */ /* 0x000ea40008001105 */
[----:B--2---:R-:W-:Y:S05]  /*3ca0*/  @!P0 BRA `(.L_x_76) ;  /* 0x00000060004c8947 */ /* 0x004fea0003800000 */
.L_x_75:
[----:B------:R-:W3:Y:S01]  /*3cb0*/  LDS R6, [UR6+0x1d0] ;  /* 0x0001d006ff067984 */ /* 0x000ee20008000800 */
[----:B--2---:R-:W-:Y:S02]  /*3cc0*/  HFMA2 R0, -RZ, RZ, 0, 5.9604644775390625e-08 ;  /* 0x00000001ff007431 */ /* 0x004fe400000001ff */
[----:B------:R-:W-:Y:S01]  /*3cd0*/  IMAD.MOV.U32 R4, RZ, RZ, 0xffff ;  /* 0x0000ffffff047424 */ /* 0x000fe200078e00ff */
[----:B------:R-:W-:Y:S01]  /*3ce0*/  UPRMT UR4, UR49, 0x654, UR7 ;  /* 0x0000065431047896 */ /* 0x000fe20008000007 */
[----:B---3--:R-:W-:-:S03]  /*3cf0*/  IMAD.SHL.U32 R5, R6, 0x20, RZ ;  /* 0x0000002006057824 */ /* 0x008fc600078e00ff */
[-C--:B------:R-:W-:Y:S02]  /*3d00*/  SHF.L.U32 R4, R4, R6.reuse, RZ ;  /* 0x0000000604047219 */ /* 0x080fe400000006ff */
[----:B------:R-:W-:Y:S01]  /*3d10*/  SHF.L.U32 R6, R0, R6, RZ ;  /* 0x0000000600067219 */ /* 0x000fe200000006ff */
[----:B------:R3:W-:Y:S04]  /*3d20*/  STS [UR6+0x1d0], R5 ;  /* 0x0001d005ff007988 */ /* 0x0007e80008000806 */
[----:B------:R3:W-:Y:S04]  /*3d30*/  ATOMS.OR RZ, [UR5+0x14], R4 ;  /* 0x00001404ffff798c */ /* 0x0007e8000b000005 */
[----:B------:R3:W-:Y:S01]  /*3d40*/  ATOMS.OR RZ, [UR5+0x18], R6 ;  /* 0x00001806ffff798c */ /* 0x0007e2000b000005 */
[----:B------:R-:W-:Y:S03]  /*3d50*/  SYNCS.ARRIVE.TRANS64.RED.A1T0 RZ, [UR4], RZ ;  /* 0x000000ffffff79a7 */ /* 0x000fe60008100404 */
[----:B------:R3:W-:Y:S01]  /*3d60*/  ATOMS.XOR RZ, [UR5+0x10], R0 ;  /* 0x00001000ffff798c */ /* 0x0007e2000b800005 */
[----:B------:R-:W-:Y:S05]  /*3d70*/  BRA `(.L_x_73) ;  /* 0x0000000000107947 */ /* 0x000fea0003800000 */
.L_x_66:
[----:B------:R-:W-:Y:S02]  /*3d80*/  MOV R0, 0xffffffff ;  /* 0xffffffff00007802 */ /* 0x000fe40000000f00 */
[----:B------:R-:W-:-:S03]  /*3d90*/  MOV R4, 0x3dc0 ;  /* 0x00003dc000047802 */ /* 0x000fc60000000f00 */
[----:B------:R2:W-:Y:S04]  /*3da0*/  STS [UR6+0x1d0], R0 ;  /* 0x0001d000ff007988 */ /* 0x0005e80008000806 */
[----:B-12--5:R-:W-:Y:S05]  /*3db0*/  CALL.REL.NOINC `($__internal_1_$__cuda_sm10x_tcgen05_guardrail_trap_phase_invalid_during_alloc) ;  /* 0x0000006800207944 */ /* 0x026fea0003c00000 */
.L_x_73:
[----:B------:R-:W-:Y:S05]  /*3dc0*/  WARPSYNC.ALL ;  /* 0x0000000000007948 */ /* 0x000fea0003800000 */
[----:B------:R-:W4:Y:S01]  /*3dd0*/  S2UR UR4, SR_CgaCtaId ;  /* 0x00000000000479c3 */ /* 0x000f220000008800 */
[----:B------:R-:W-:Y:S01]  /*3de0*/  UMOV UR26, 0x400 ;  /* 0x00000400001a7882 */ /* 0x000fe20000000000 */
[----:B------:R-:W-:-:S06]  /*3df0*/  NOP ;  /* 0x0000000000007918 */ /* 0x000fcc0000000000 */
[----:B------:R-:W-:Y:S06]  /*3e00*/  BAR.ARV 0x6, 0xa0 ;  /* 0x0182800000007b1d */ /* 0x000fec0000002000 */
[----:B------:R-:W1:Y:S01]  /*3e10*/  LDCU UR6, c[0x0][0x38c] ;  /* 0x00007180ff0677ac */ /* 0x000e620008000800 */
[----:B------:R-:W-:Y:S01]  /*3e20*/  LOP3.LUT R3, R3, 0xffff, RZ, 0xc0, !PT ;  /* 0x0000ffff03037812 */ /* 0x000fe200078ec0ff */
[----:B--2---:R-:W-:Y:S01]  /*3e30*/  IMAD.MOV.U32 R9, RZ, RZ, 0x1 ;  /* 0x00000001ff097424 */ /* 0x004fe200078e00ff */
[----:B------:R-:W-:Y:S01]  /*3e40*/  LOP3.LUT R2, R2, 0xffff, RZ, 0xc0, !PT ;  /* 0x0000ffff02027812 */ /* 0x000fe200078ec0ff */
[----:B------:R-:W-:Y:S01]  /*3e50*/  IMAD.MOV.U32 R8, RZ, RZ, RZ ;  /* 0x000000ffff087224 */ /* 0x000fe200078e00ff */
[----:B------:R-:W-:Y:S01]  /*3e60*/  R2UR UR28, R3 ;  /* 0x00000000031c72ca */ /* 0x000fe200000e0000 */
[----:B------:R-:W-:Y:S01]  /*3e70*/  UMOV UR32, URZ ;  /* 0x000000ff00207c82 */ /* 0x000fe20008000000 */
[----:B------:R-:W-:-:S02]  /*3e80*/  R2UR UR42, R2 ;  /* 0x00000000022a72ca */ /* 0x000fc400000e0000 */
[----:B------:R-:W-:Y:S01]  /*3e90*/  CS2R R2, SRZ ;  /* 0x0000000000027805 */ /* 0x000fe2000001ff00 */
[----:B------:R-:W-:Y:S01]  /*3ea0*/  UMOV UR23, URZ ;  /* 0x000000ff00177c82 */ /* 0x000fe20008000000 */
[----:B----4-:R-:W-:Y:S01]  /*3eb0*/  ULEA UR26, UR4, UR26, 0x18 ;  /* 0x0000001a041a7291 */ /* 0x010fe2000f8ec0ff */
[----:B------:R-:W-:Y:S01]  /*3ec0*/  UMOV UR22, URZ ;  /* 0x000000ff00167c82 */ /* 0x000fe20008000000 */
[----:B------:R-:W-:Y:S02]  /*3ed0*/  UISETP.NE.AND UP3, UPT, UR48, URZ, UPT ;  /* 0x000000ff3000728c */ /* 0x000fe4000bf65270 */
[----:B------:R-:W-:Y:S02]  /*3ee0*/  UIADD3 UR5, UPT, UPT, UR26, 0x4300, URZ ;  /* 0x000043001a057890 */ /* 0x000fe4000fffe0ff */
[----:B------:R-:W-:-:S03]  /*3ef0*/  UIADD3 UR4, UPT, UPT, UR26, 0x1e300, URZ ;  /* 0x0001e3001a047890 */ /* 0x000fc6000fffe0ff */
[----:B---3--:R-:W2:Y:S01]  /*3f00*/  LDS R0, [UR26+0x1d0] ;  /* 0x0001d01aff007984 */ /* 0x008ea20008000800 */
[----:B-1----:R-:W-:Y:S02]  /*3f10*/  UIADD3 UR6, UPT, UPT, UR6, 0x3f, URZ ;  /* 0x0000003f06067890 */ /* 0x002fe4000fffe0ff */
[----:B------:R-:W-:Y:S02]  /*3f20*/  USHF.R.U32.HI UR5, URZ, 0x4, UR5 ;  /* 0x00000004ff057899 */ /* 0x000fe40008011605 */
[----:B------:R-:W-:Y:S02]  /*3f30*/  USHF.R.S32.HI UR33, URZ, 0x1f, UR6 ;  /* 0x0000001fff217899 */ /* 0x000fe40008011406 */
[----:B------:R-:W-:Y:S02]  /*3f40*/  USHF.R.U32.HI UR4, URZ, 0x4, UR4 ;  /* 0x00000004ff047899 */ /* 0x000fe40008011604 */
[----:B------:R-:W-:Y:S02]  /*3f50*/  ULEA.HI UR33, UR33, UR6, URZ, 0x6 ;  /* 0x0000000621217291 */ /* 0x000fe4000f8f30ff */
[----:B------:R-:W-:-:S02]  /*3f60*/  ULOP3.LUT UR5, UR5, 0x3fff, URZ, 0xc0, !UPT ;  /* 0x00003fff05057892 */ /* 0x000fc4000f8ec0ff */
[----:B------:R-:W-:Y:S02]  /*3f70*/  USHF.R.S32.HI UR33, URZ, 0x6, UR33 ;  /* 0x00000006ff217899 */ /* 0x000fe40008011421 */
[----:B------:R-:W-:Y:S02]  /*3f80*/  ULOP3.LUT UR30, UR4, 0x3fff, URZ, 0xc0, !UPT ;  /* 0x00003fff041e7892 */ /* 0x000fe4000f8ec0ff */
[----:B------:R-:W-:Y:S01]  /*3f90*/  UISETP.LT.AND UP0, UPT, UR33, 0x1, UPT ;  /* 0x000000012100788c */ /* 0x000fe2000bf01270 */
[----:B------:R-:W-:Y:S01]  /*3fa0*/  UMOV UR40, 0x0 ;  /* 0x0000000000287882 */ /* 0x000fe20000000000 */
[----:B------:R-:W-:Y:S01]  /*3fb0*/  UMOV UR41, 0x8200010 ;  /* 0x0820001000297882 */ /* 0x000fe20000000000 */
[----:B------:R-:W-:Y:S02]  /*3fc0*/  ULOP3.LUT UR29, UR5, 0x10000, URZ, 0xfc, !UPT ;  /* 0x00010000051d7892 */ /* 0x000fe4000f8efcff */
[----:B------:R-:W-:Y:S02]  /*3fd0*/  ULOP3.LUT UR30, UR30, 0x10000, URZ, 0xfc, !UPT ;  /* 0x000100001e1e7892 */ /* 0x000fe4000f8efcff */
[----:B------:R-:W-:Y:S01]  /*3fe0*/  USEL UR43, UR33, 0x1, !UP0 ;  /* 0x00000001212b7887 */ /* 0x000fe2000c000000 */
[----:B------:R-:W-:Y:S01]  /*3ff0*/  UMOV UR38, 0x0 ;  /* 0x0000000000267882 */ /* 0x000fe20000000000 */
[----:B------:R-:W-:Y:S01]  /*4000*/  UMOV UR39, 0x8200010 ;  /* 0x0820001000277882 */ /* 0x000fe20000000000 */
[----:B------:R-:W-:Y:S01]  /*4010*/  UMOV UR36, 0x0 ;  /* 0x0000000000247882 */ /* 0x000fe20000000000 */
[----:B------:R-:W-:Y:S01]  /*4020*/  UMOV UR37, 0x8200010 ;  /* 0x0820001000257882 */ /* 0x000fe20000000000 */
[----:B------:R-:W-:Y:S01]  /*4030*/  UMOV UR34, 0x0 ;  /* 0x0000000000227882 */ /* 0x000fe20000000000 */
[----:B------:R-:W-:Y:S01]  /*4040*/  UMOV UR35, 0x8200010 ;  /* 0x0820001000237882 */ /* 0x000fe20000000000 */
[----:B--2---:R-:W-:-:S15]  /*4050*/  R2UR UR44, R0 ;  /* 0x00000000002c72ca */ /* 0x004fde00000e0000 */
.L_x_84:
[C---:B------:R-:W-:Y:S02]  /*4060*/  LEA R0, R8.reuse, UR26, 0x3 ;  /* 0x0000001a08007c11 */ /* 0x040fe4000f8e18ff */
[----:B------:R-:W-:Y:S02]  /*4070*/  SHF.L.U32 R4, R3, 0x1f, RZ ;  /* 0x0000001f03047819 */ /* 0x000fe400000006ff */
[----:B------:R-:W-:Y:S02]  /*4080*/  LEA R5, R8, UR26, 0x4 ;  /* 0x0000001a08057c11 */ /* 0x000fe4000f8e20ff */
[----:B------:R-:W1:Y:S02]  /*4090*/  SYNCS.PHASECHK.TRANS64.TRYWAIT P0, [R0+URZ+0x120], R4 ;  /* 0x00012004000075a7 */ /* 0x000e6400080011ff */
[----:B-1-3--:R-:W-:Y:S05]  /*40a0*/  @!P0 BRA `(.L_x_77) ;  /* 0x0000005c00648947 */ /* 0x00afea0003800000 */
.L_x_195:
[----:B-1----:R-:W1:Y:S01]  /*40b0*/  LDS.128 R4, [R5+0x1b0] ;  /* 0x0001b00005047984 */ /* 0x002e620000000c00 */
[----:B------:R-:W-:Y:S02]  /*40c0*/  VIADD R0, R0, 0x130 ;  /* 0x0000013000007836 */ /* 0x000fe40000000000 */
[----:B------:R-:W-:Y:S01]  /*40d0*/  VIADD R8, R8, 0x1 ;  /* 0x0000000108087836 */ /* 0x000fe20000000000 */
[----:B------:R-:W-:Y:S01]  /*40e0*/  @!PT LDS RZ, [RZ] ;  /* 0x00000000fffff984 */ /* 0x000fe20000000800 */
[----:B------:R-:W-:Y:S01]  /*40f0*/  @!PT LDS RZ, [RZ] ;  /* 0x00000000fffff984 */ /* 0x000fe20000000800 */
[----:B------:R-:W-:Y:S01]  /*4100*/  @!PT LDS RZ, [RZ] ;  /* 0x00000000fffff984 */ /* 0x000fe20000000800 */
[----:B------:R-:W-:Y:S01]  /*4110*/  @!PT LDS RZ, [RZ] ;  /* 0x00000000fffff984 */ /* 0x000fe20000000800 */
[----:B------:R2:W-:Y:S06]  /*4120*/  MEMBAR.ALL.CTA ;  /* 0x0000000000007992 */ /* 0x0005ec0000008000 */
[----:B--2---:R-:W2:Y:S01]  /*4130*/  FENCE.VIEW.ASYNC.S ;  /* 0x00000000000073c6 */ /* 0x004ea20000000000 */
[----:B------:R-:W-:-:S04]  /*4140*/  PRMT R0, RZ, 0x654, R0 ;  /* 0x00000654ff007816 */ /* 0x000fc80000000000 */
[----:B--2---:R2:W-:Y:S01]  /*4150*/  SYNCS.ARRIVE.TRANS64.RED.A1T0 RZ, [R0+URZ], RZ ;  /* 0x000000ff00ff79a7 */ /* 0x0045e200081004ff */
[----:B-1----:R-:W-:Y:S01]  /*4160*/  LOP3.LUT P1, RZ, R6, 0x1, RZ, 0xc0, !PT ;  /* 0x0000000106ff7812 */ /* 0x002fe2000782c0ff */
[----:B--2---:R-:W-:-:S12]  /*4170*/  BRA.U UP3, `(.L_x_78) ;  /* 0x0000000503087547 */ /* 0x004fd8000b800000 */
[----:B------:R-:W1:Y:S01]  /*4180*/  LDCU UR4, c[0x0][0x38c] ;  /* 0x00007180ff0477ac */ /* 0x000e620008000800 */
[----:B------:R-:W-:Y:S02]  /*4190*/  PLOP3.LUT P2, PT, PT, PT, PT, 0x80, 0x8 ;  /* 0x000000000008781c */ /* 0x000fe40003f4f070 */
[----:B------:R-:W-:Y:S01]  /*41a0*/  SHF.L.U32 R4, R9, 0x1f, RZ ;  /* 0x0000001f09047819 */ /* 0x000fe200000006ff */
[----:B------:R-:W-:Y:S02]  /*41b0*/  ULEA UR31, UR32, UR26, 0x3 ;  /* 0x0000001a201f7291 */ /* 0x000fe4000f8e18ff */
[----:B------:R-:W-:Y:S02]  /*41c0*/  ULEA UR11, UR32, UR44, 0x6 ;  /* 0x0000002c200b7291 */ /* 0x000fe4000f8e30ff */
[----:B-1----:R-:W-:-:S06]  /*41d0*/  UISETP.GE.AND UP0, UPT, UR4, 0x1, UPT ;  /* 0x000000010400788c */ /* 0x002fcc000bf06270 */
[----:B------:R-:W-:-:S05]  /*41e0*/  PLOP3.LUT P0, PT, PT, PT, UP0, 0x80, 0x8 ;  /* 0x000000000008781c */ /* 0x000fca0003f0f008 */
[----:B------:R-:W-:-:S08]  /*41f0*/  @UP0 ULEA UR4, UR23, UR26, 0x3 ;  /* 0x0000001a17040291 */ /* 0x000fd0000f8e18ff */
[----:B------:R-:W-:-:S04]  /*4200*/  @P0 SHF.L.U32 R0, R2, 0x1f, RZ ;  /* 0x0000001f02000819 */ /* 0x000fc800000006ff */
[----:B------:R1:W2:Y:S01]  /*4210*/  @P0 SYNCS.PHASECHK.TRANS64.TRYWAIT P2, [UR4], R0 ;  /* 0x00000000ff0005a7 */ /* 0x0002a20008041104 */
[----:B------:R-:W3:Y:S02]  /*4220*/  SYNCS.PHASECHK.TRANS64.TRYWAIT P0, [UR31+0x160], R4 ;  /* 0x00016004ff0075a7 */ /* 0x000ee4000800111f */
[----:B-123--:R-:W-:Y:S05]  /*4230*/  @!P0 BRA `(.L_x_79) ;  /* 0x0000005c00148947 */ /* 0x00efea0003800000 */
.L_x_197:
[----:B------:R-:W-:Y:S01]  /*4240*/  UMOV UR27, UR22 ;  /* 0x00000016001b7c82 */ /* 0x000fe20008000000 */
[----:B------:R-:W-:Y:S05]  /*4250*/  BRA.U !UP0, `(.L_x_80) ;  /* 0x0000000108c07547 */ /* 0x000fea000b800000 */
[----:B------:R-:W-:Y:S02]  /*4260*/  UIADD3 UR27, UPT, UPT, UR43, UR22, URZ ;  /* 0x000000162b1b7290 */ /* 0x000fe4000fffe0ff */
[----:B------:R-:W-:Y:S01]  /*4270*/  UPLOP3.LUT UP2, UPT, UPT, UPT, UPT, 0x40, 0x4 ;  /* 0x000000000004789c */ /* 0x000fe20003f4e870 */
[----:B------:R-:W-:Y:S01]  /*4280*/  UMOV UR24, UR33 ;  /* 0x0000002100187c82 */ /* 0x000fe20008000000 */
[----:B------:R-:W-:-:S09]  /*4290*/  UMOV UR10, UR23 ;  /* 0x00000017000a7c82 */ /* 0x000fd20008000000 */
.L_x_83:
[----:B--2---:R-:W-:Y:S01]  /*42a0*/  ULEA UR5, UR10, UR26, 0x3 ;  /* 0x0000001a0a057291 */ /* 0x004fe2000f8e18ff */
[----:B---3--:R-:W-:Y:S11]  /*42b0*/  @P2 BRA `(.L_x_81) ;  /* 0x00000000000c2947 */ /* 0x008ff60003800000 */
[----:B-1----:R-:W-:Y:S04]  /*42c0*/  SHF.L.U32 R4, R2, 0x1f, RZ ;  /* 0x0000001f02047819 */ /* 0x002fe800000006ff */
[----:B------:R-:W1:Y:S02]  /*42d0*/  SYNCS.PHASECHK.TRANS64.TRYWAIT P0, [UR5], R4 ;  /* 0x00000004ff0075a7 */ /* 0x000e640008001105 */
[----:B-1----:R-:W-:Y:S05]  /*42e0*/  @!P0 BRA `(.L_x_82) ;  /* 0x0000005c00008947 */ /* 0x002fea0003800000 */
.L_x_81:
[----:B------:R-:W-:Y:S01]  /*42f0*/  UISETP.NE.AND UP0, UPT, UR24, 0x1, UPT ;  /* 0x000000011800788c */ /* 0x000fe2000bf05270 */
[----:B------:R-:W-:Y:S01]  /*4300*/  PLOP3.LUT P2, PT, PT, PT, PT, 0x80, 0x8 ;  /* 0x000000000008781c */ /* 0x000fe20003f4f070 */
[----:B------:R-:W-:Y:S02]  /*4310*/  UIADD3 UR4, UPT, UPT, UR10, 0x1, URZ ;  /* 0x000000010a047890 */ /* 0x000fe4000fffe0ff */
[----:B------:R-:W-:Y:S02]  /*4320*/  UIADD3 UR25, UPT, UPT, UR5, 0x68, URZ ;  /* 0x0000006805197890 */ /* 0x000fe4000fffe0ff */
[----:B------:R-:W-:Y:S01]  /*4330*/  UISETP.NE.AND UP1, UPT, UR4, 0xd, UPT ;  /* 0x0000000d0400788c */ /* 0x000fe2000bf25270 */
[----:B------:R-:W-:Y:S01]  /*4340*/  PLOP3.LUT P0, PT, PT, PT, UP0, 0x80, 0x8 ;  /* 0x000000000008781c */ /* 0x000fe20003f0f008 */
[----:B------:R-:W-:Y:S02]  /*4350*/  UIADD3 UR22, UPT, UPT, UR22, 0x1, URZ ;  /* 0x0000000116167890 */ /* 0x000fe4000fffe0ff */
[----:B------:R-:W-:Y:S02]  /*4360*/  USEL UR6, URZ, 0x1, UP1 ;  /* 0x00000001ff067887 */ /* 0x000fe40008800000 */
[----:B------:R-:W-:Y:S02]  /*4370*/  USEL UR23, UR4, URZ, UP1 ;  /* 0x000000ff04177287 */ /* 0x000fe40008800000 */
[----:B------:R-:W-:Y:S02]  /*4380*/  UIADD3 UR24, UPT, UPT, UR24, -0x1, URZ ;  /* 0xffffffff18187890 */ /* 0x000fe4000fffe0ff */
[----:B------:R-:W-:Y:S01]  /*4390*/  @UP0 ULEA UR4, UR23, UR26, 0x3 ;  /* 0x0000001a17040291 */ /* 0x000fe2000f8e18ff */
[----:B------:R-:W-:Y:S01]  /*43a0*/  LOP3.LUT R2, R2, UR6, RZ, 0x3c, !PT ;  /* 0x0000000602027c12 */ /* 0x000fe2000f8e3cff */
[----:B------:R-:W-:Y:S02]  /*43b0*/  ULEA UR6, UR10, UR30, 0x9 ;  /* 0x0000001e0a067291 */ /* 0x000fe4000f8e48ff */
[----:B------:R-:W-:Y:S01]  /*43c0*/  UISETP.NE.AND UP0, UPT, UR22, UR27, UPT ;  /* 0x0000001b1600728c */ /* 0x000fe2000bf05270 */
[----:B-1----:R-:W-:Y:S01]  /*43d0*/  @P0 SHF.L.U32 R0, R2, 0x1f, RZ ;  /* 0x0000001f02000819 */ /* 0x002fe200000006ff */
[----:B------:R-:W-:Y:S02]  /*43e0*/  UIADD3 UR20, UPT, UPT, UR6, 0x2, URZ ;  /* 0x0000000206147890 */ /* 0x000fe4000fffe0ff */
[----:B------:R-:W-:Y:S01]  /*43f0*/  UIADD3 UR16, UPT, UPT, UR6, 0x4, URZ ;  /* 0x0000000406107890 */ /* 0x000fe2000fffe0ff */
[----:B------:R2:W3:Y:S01]  /*4400*/  @P0 SYNCS.PHASECHK.TRANS64.TRYWAIT P2, [UR4], R0 ;  /* 0x00000000ff0005a7 */ /* 0x0004e20008041104 */
[----:B------:R-:W-:Y:S02]  /*4410*/  ULEA UR4, UR10, UR29, 0x9 ;  /* 0x0000001d0a047291 */ /* 0x000fe4000f8e48ff */
[----:B------:R-:W-:Y:S02]  /*4420*/  UIADD3 UR12, UPT, UPT, UR6, 0x6, URZ ;  /* 0x00000006060c7890 */ /* 0x000fe4000fffe0ff */
[----:B------:R-:W-:Y:S02]  /*4430*/  UIADD3 UR18, UPT, UPT, UR4, 0x2, URZ ;  /* 0x0000000204127890 */ /* 0x000fe4000fffe0ff */
[----:B------:R-:W-:Y:S02]  /*4440*/  UIADD3 UR14, UPT, UPT, UR4, 0x4, URZ ;  /* 0x00000004040e7890 */ /* 0x000fe4000fffe0ff */
[----:B------:R-:W-:Y:S01]  /*4450*/  UIADD3 UR8, UPT, UPT, UR4, 0x6, URZ ;  /* 0x0000000604087890 */ /* 0x000fe2000fffe0ff */
[----:B------:R-:W-:Y:S01]  /*4460*/  UMOV UR7, 0x40004040 ;  /* 0x4000404000077882 */ /* 0x000fe20000000000 */
[----:B------:R-:W-:Y:S01]  /*4470*/  UMOV UR5, 0x40004040 ;  /* 0x4000404000057882 */ /* 0x000fe20000000000 */
[----:B------:R-:W-:Y:S01]  /*4480*/  UMOV UR21, 0x40004040 ;  /* 0x4000404000157882 */ /* 0x000fe20000000000 */
[----:B------:R2:W-:Y:S01]  /*4490*/  UTCHMMA.2CTA gdesc[UR4], gdesc[UR6], tmem[UR11], tmem[UR40], idesc[UR41], UP2 ;  /* 0x00ff2806040075ea */ /* 0x0005e2000920000b */
[----:B------:R-:W-:Y:S01]  /*44a0*/  UPLOP3.LUT UP2, UPT, UPT, UPT, UPT, 0x80, 0x8 ;  /* 0x000000000008789c */ /* 0x000fe20003f4f070 */
[----:B------:R-:W-:Y:S01]  /*44b0*/  UMOV UR19, 0x40004040 ;  /* 0x4000404000137882 */ /* 0x000fe20000000000 */
[----:B------:R-:W-:Y:S01]  /*44c0*/  UMOV UR17, 0x40004040 ;  /* 0x4000404000117882 */ /* 0x000fe20000000000 */
[----:B------:R2:W-:Y:S01]  /*44d0*/  UTCHMMA.2CTA gdesc[UR18], gdesc[UR20], tmem[UR11], tmem[UR38], idesc[UR39], UPT ;  /* 0x00ff2614120075ea */ /* 0x0005e2000ba0000b */
[----:B------:R-:W-:Y:S01]  /*44e0*/  UMOV UR15, 0x40004040 ;  /* 0x40004040000f7882 */ /* 0x000fe20000000000 */
[----:B------:R-:W-:Y:S01]  /*44f0*/  UMOV UR13, 0x40004040 ;  /* 0x40004040000d7882 */ /* 0x000fe20000000000 */
[----:B------:R-:W-:Y:S01]  /*4500*/  UMOV UR9, 0x40004040 ;  /* 0x4000404000097882 */ /* 0x000fe20000000000 */
[----:B------:R2:W-:Y:S01]  /*4510*/  UTCHMMA.2CTA gdesc[UR14], gdesc[UR16], tmem[UR11], tmem[UR36], idesc[UR37], UPT ;  /* 0x00ff24100e0075ea */ /* 0x0005e2000ba0000b */
[----:B------:R2:W-:Y:S01]  /*4520*/  UTCHMMA.2CTA gdesc[UR8], gdesc[UR12], tmem[UR11], tmem[UR34], idesc[UR35], UPT ;  /* 0x00ff220c080075ea */ /* 0x0005e2000ba0000b */
[----:B------:R2:W-:Y:S01]  /*4530*/  UTCBAR.2CTA.MULTICAST [UR25], URZ, UR28 ;  /* 0x000000ff190073e9 */ /* 0x0005e2000820081c */
[----:B------:R-:W-:Y:S01]  /*4540*/  UMOV UR10, UR23 ;  /* 0x00000017000a7c82 */ /* 0x000fe20008000000 */
[----:B------:R-:W-:Y:S05]  /*4550*/  BRA.U UP0, `(.L_x_83) ;  /* 0xfffffffd00507547 */ /* 0x000fea000b83ffff */
.L_x_80:
[----:B--2---:R-:W-:Y:S01]  /*4560*/  UIADD3 UR4, UPT, UPT, UR31, 0x140, URZ ;  /* 0x000001401f047890 */ /* 0x004fe2000fffe0ff */
[----:B------:R-:W-:-:S08]  /*4570*/  UMOV UR22, UR27 ;  /* 0x0000001b00167c82 */ /* 0x000fd00008000000 */
[----:B------:R2:W-:Y:S01]  /*4580*/  UTCBAR.2CTA.MULTICAST [UR4], URZ, UR42 ;  /* 0x000000ff040073e9 */ /* 0x0005e2000820082a */
[----:B------:R-:W-:Y:S02]  /*4590*/  NOP ;  /* 0x0000000000007918 */ /* 0x000fe40000000000 */
.L_x_78:
[----:B--2---:R-:W-:Y:S01]  /*45a0*/  UIADD3 UR4, UPT, UPT, UR32, 0x1, URZ ;  /* 0x0000000120047890 */ /* 0x004fe2000fffe0ff */
[----:B------:R-:W-:-:S03]  /*45b0*/  ISETP.NE.AND P0, PT, R8, 0x2, PT ;  /* 0x000000020800780c */ /* 0x000fc60003f05270 */
[----:B------:R-:W-:Y:S01]  /*45c0*/  UISETP.NE.AND UP0, UPT, UR4, 0x4, UPT ;  /* 0x000000040400788c */ /* 0x000fe2000bf05270 */
[----:B-1----:R-:W-:Y:S02]  /*45d0*/  SEL R0, RZ, 0x1, P0 ;  /* 0x00000001ff007807 */ /* 0x002fe40000000000 */
[----:B------:R-:W-:Y:S01]  /*45e0*/  SEL R8, R8, RZ, P0 ;  /* 0x000000ff08087207 */ /* 0x000fe20000000000 */
[----:B------:R-:W-:Y:S01]  /*45f0*/  USEL UR5, URZ, 0x1, UP0 ;  /* 0x00000001ff057887 */ /* 0x000fe20008000000 */
[----:B------:R-:W-:Y:S01]  /*4600*/  LOP3.LUT R3, R3, R0, RZ, 0x3c, !PT ;  /* 0x0000000003037212 */ /* 0x000fe200078e3cff */
[----:B------:R-:W-:-:S04]  /*4610*/  USEL UR32, UR4, URZ, UP0 ;  /* 0x000000ff04207287 */ /* 0x000fc80008000000 */
[----:B------:R-:W-:Y:S01]  /*4620*/  LOP3.LUT R9, R9, UR5, RZ, 0x3c, !PT ;  /* 0x0000000509097c12 */ /* 0x000fe2000f8e3cff */
[----:B------:R-:W-:Y:S07]  /*4630*/  @P1 BRA `(.L_x_84) ;  /* 0xfffffff800881947 */ /* 0x000fee000383ffff */
[----:B------:R-:W1:Y:S01]  /*4640*/  S2UR UR8, SR_CgaCtaId ;  /* 0x00000000000879c3 */ /* 0x000e620000008800 */
[----:B------:R-:W-:Y:S01]  /*4650*/  ELECT P0, URZ, PT ;  /* 0x0000000000ff782f */ /* 0x000fe20003800000 */
[----:B------:R-:W-:Y:S01]  /*4660*/  HFMA2 R0, -RZ, RZ, 0, 5.9604644775390625e-08 ;  /* 0x00000001ff007431 */ /* 0x000fe200000001ff */
[----:B------:R-:W-:-:S05]  /*4670*/  UMOV UR4, 0x40 ;  /* 0x0000004000047882 */ /* 0x000fca0000000000 */
[----:B------:R-:W-:Y:S01]  /*4680*/  UVIRTCOUNT.DEALLOC.SMPOOL 0x80 ;  /* 0x000000800000784c */ /* 0x000fe20000000000 */
[----:B------:R-:W-:Y:S02]  /*4690*/  UISETP.NE.AND UP1, UPT, UR48, URZ, UPT ;  /* 0x000000ff3000728c */ /* 0x000fe4000bf25270 */
[----:B-1----:R-:W-:-:S09]  /*46a0*/  ULEA UR8, UR8, UR4, 0x18 ;  /* 0x0000000408087291 */ /* 0x002fd2000f8ec0ff */
[----:B------:R1:W-:Y:S01]  /*46b0*/  @P0 STS.U8 [UR8+0x1c], R0 ;  /* 0x00001c00ff000988 */ /* 0x0003e20008000008 */
[----:B------:R-:W-:Y:S05]  /*46c0*/  BRA.U UP1, `(.L_x_85) ;  /* 0x0000000101a07547 */ /* 0x000fea000b800000 */
[----:B------:R-:W-:Y:S01]  /*46d0*/  UIADD3 UR7, UPT, UPT, UR26, 0x160, URZ ;  /* 0x000001601a077890 */ /* 0x000fe2000fffe0ff */
[----:B------:R-:W-:-:S03]  /*46e0*/  SHF.L.U32 R2, R9, 0x1f, RZ ;  /* 0x0000001f09027819 */ /* 0x000fc600000006ff */
[----:B------:R-:W-:-:S09]  /*46f0*/  ULEA UR4, UR32, UR7, 0x3 ;  /* 0x0000000720047291 */ /* 0x000fd2000f8e18ff */
[----:B------:R-:W2:Y:S02]  /*4700*/  SYNCS.PHASECHK.TRANS64.TRYWAIT P0, [UR4], R2 ;  /* 0x00000002ff0075a7 */ /* 0x000ea40008001104 */
[----:B--2---:R-:W-:Y:S05]  /*4710*/  @!P0 BRA `(.L_x_86) ;  /* 0x00000058000c8947 */ /* 0x004fea0003800000 */
.L_x_200:
        /* <DEDUP_REMOVED lines=9> */
.L_x_202:
        /* <DEDUP_REMOVED lines=9> */
.L_x_204:
[----:B------:R-:W-:-:S04]  /*4840*/  UIADD3 UR4, UPT, UPT, UR4, 0x1, URZ ;  /* 0x0000000104047890 */ /* 0x000fc8000fffe0ff */
[----:B------:R-:W-:-:S04]  /*4850*/  UISETP.NE.AND UP0, UPT, UR4, 0x4, UPT ;  /* 0x000000040400788c */ /* 0x000fc8000bf05270 */
[----:B------:R-:W-:Y:S02]  /*4860*/  USEL UR5, URZ, 0x1, UP0 ;  /* 0x00000001ff057887 */ /* 0x000fe40008000000 */
[----:B------:R-:W-:-:S04]  /*4870*/  USEL UR4, UR4, URZ, UP0 ;  /* 0x000000ff04047287 */ /* 0x000fc80008000000 */
[----:B------:R-:W-:Y:S01]  /*4880*/  ULEA UR4, UR4, UR7, 0x3 ;  /* 0x0000000704047291 */ /* 0x000fe2000f8e18ff */
[----:B------:R-:W-:-:S04]  /*4890*/  LOP3.LUT R2, R2, UR5, RZ, 0x3c, !PT ;  /* 0x0000000502027c12 */ /* 0x000fc8000f8e3cff */
[----:B------:R-:W-:Y:S01]  /*48a0*/  SHF.L.U32 R2, R2, 0x1f, RZ ;  /* 0x0000001f02027819 */ /* 0x000fe200000006ff */
[----:B-1----:R-:W-:-:S04]  /*48b0*/  IMAD.U32 R0, RZ, RZ, UR4 ;  /* 0x00000004ff007e24 */ /* 0x002fc8000f8e00ff */
[----:B------:R1:W2:Y:S03]  /*48c0*/  SYNCS.PHASECHK.TRANS64.TRYWAIT P0, [R0+URZ], R2 ;  /* 0x00000002000075a7 */ /* 0x0002a600080011ff */
[----:B--2---:R-:W-:Y:S05]  /*48d0*/  @!P0 NANOSLEEP.SYNCS 0x989680 ;  /* 0x009896800000895d */ /* 0x004fea0003900000 */
[----:B------:R-:W2:Y:S02]  /*48e0*/  @!P0 SYNCS.PHASECHK.TRANS64 P0, [R0+URZ], R2 ;  /* 0x00000002000085a7 */ /* 0x000ea400080010ff */
[----:B--2---:R-:W-:Y:S05]  /*48f0*/  @P0 BRA `(.L_x_89) ;  /* 0x0000000000200947 */ /* 0x004fea0003800000 */
.L_x_90:
[----:B--2---:R2:W4:Y:S02]  /*4900*/  SYNCS.PHASECHK.TRANS64.TRYWAIT P0, [R0+URZ], R2 ;  /* 0x00000002000075a7 */ /* 0x00452400080011ff */
[----:B----4-:R-:W-:Y:S05]  /*4910*/  @!P0 NANOSLEEP.SYNCS 0x989680 ;  /* 0x009896800000895d */ /* 0x010fea0003900000 */
[----:B------:R-:W4:Y:S02]  /*4920*/  @!P0 SYNCS.PHASECHK.TRANS64 P0, [R0+URZ], R2 ;  /* 0x00000002000085a7 */ /* 0x000f2400080010ff */
[----:B----4-:R-:W-:Y:S05]  /*4930*/  @!P0 BRA `(.L_x_90) ;  /* 0xfffffffc00f08947 */ /* 0x010fea000383ffff */
[----:B------:R-:W-:Y:S05]  /*4940*/  BRA `(.L_x_89) ;  /* 0x00000000000c7947 */ /* 0x000fea0003800000 */
.L_x_85:
[----:B------:R-:W-:-:S04]  /*4950*/  UIADD3 UR4, UPT, UPT, UR26, 0x1a0, URZ ;  /* 0x000001a01a047890 */ /* 0x000fc8000fffe0ff */
[----:B------:R-:W-:-:S09]  /*4960*/  UPRMT UR4, UR49, 0x654, UR4 ;  /* 0x0000065431047896 */ /* 0x000fd20008000004 */
[----:B------:R-:W-:Y:S03]  /*4970*/  SYNCS.ARRIVE.TRANS64.RED.A1T0 RZ, [UR4], RZ ;  /* 0x000000ffffff79a7 */ /* 0x000fe60008100404 */
.L_x_89:
[----:B-12---:R-:W-:Y:S01]  /*4980*/  SHF.L.U32 R2, RZ, 0x1f, RZ ;  /* 0x0000001fff027819 */ /* 0x006fe200000006ff */
[----:B------:R-:W-:Y:S01]  /*4990*/  UIADD3 UR4, UPT, UPT, UR26, 0x1a0, URZ ;  /* 0x000001a01a047890 */ /* 0x000fe2000fffe0ff */
[----:B------:R-:W-:Y:S02]  /*49a0*/  PLOP3.LUT P0, PT, PT, PT, UP1, 0x80, 0x8 ;  /* 0x000000000008781c */ /* 0x000fe40003f0f018 */
[----:B------:R-:W1:Y:S02]  /*49b0*/  SYNCS.PHASECHK.TRANS64.TRYWAIT P1, [UR26+0x1a0], R2 ;  /* 0x0001a002ff0075a7 */ /* 0x000e64000802111a */
[----:B-1----:R-:W-:Y:S09]  /*49c0*/  @!P1 BRA `(.L_x_91) ;  /* 0x0000005400a89947 */ /* 0x002ff20003800000 */
.L_x_206:
[----:B------:R-:W-:Y:S01]  /*49d0*/  @!UP1 UPRMT UR4, UR49, 0x654, UR4 ;  /* 0x0000065431049896 */ /* 0x000fe20008000004 */
[----:B------:R-:W-:Y:S01]  /*49e0*/  UMOV UR5, 0xffff ;  /* 0x0000ffff00057882 */ /* 0x000fe20000000000 */
[----:B------:R-:W-:-:S07]  /*49f0*/  UMOV UR6, 0x1 ;  /* 0x0000000100067882 */ /* 0x000fce0000000000 */
[----:B------:R-:W-:Y:S01]  /*4a00*/  @!P0 SYNCS.ARRIVE.TRANS64.RED.A1T0 RZ, [UR4], RZ ;  /* 0x000000ffffff89a7 */ /* 0x000fe20008100404 */
[----:B------:R-:W-:Y:S01]  /*4a10*/  NOP ;  /* 0x0000000000007918 */ /* 0x000fe20000000000 */
[----:B-1----:R-:W1:Y:S01]  /*4a20*/  LDS R0, [UR8+0x14] ;  /* 0x00001408ff007984 */ /* 0x002e620008000800 */
[----:B------:R-:W-:-:S04]  /*4a30*/  ULOP3.LUT UR4, UR44, 0xffff, URZ, 0xc0, !UPT ;  /* 0x0000ffff2c047892 */ /* 0x000fc8000f8ec0ff */
[----:B------:R-:W-:-:S04]  /*4a40*/  USHF.R.U32.HI UR4, URZ, 0x5, UR4 ;  /* 0x00000005ff047899 */ /* 0x000fc80008011604 */
[----:B------:R-:W-:Y:S02]  /*4a50*/  USHF.L.U32 UR5, UR5, UR4, URZ ;  /* 0x0000000405057299 */ /* 0x000fe400080006ff */
[----:B------:R-:W-:-:S04]  /*4a60*/  USHF.L.U32 UR4, UR6, UR4, URZ ;  /* 0x0000000406047299 */ /* 0x000fc800080006ff */
[----:B-1----:R-:W-:-:S04]  /*4a70*/  LOP3.LUT R0, R0, UR5, RZ, 0xc0, !PT ;  /* 0x0000000500007c12 */ /* 0x002fc8000f8ec0ff */
[----:B------:R-:W-:-:S13]  /*4a80*/  ISETP.NE.AND P0, PT, R0, UR5, PT ;  /* 0x0000000500007c0c */ /* 0x000fda000bf05270 */
[----:B------:R-:W-:Y:S05]  /*4a90*/  @P0 BRA `(.L_x_92) ;  /* 0x0000000000580947 */ /* 0x000fea0003800000 */
[----:B------:R-:W1:Y:S02]  /*4aa0*/  LDS R0, [UR8+0x18] ;  /* 0x00001808ff007984 */ /* 0x000e640008000800 */
[----:B-1----:R-:W-:-:S04]  /*4ab0*/  LOP3.LUT R0, R0, UR4, RZ, 0xc0, !PT ;  /* 0x0000000400007c12 */ /* 0x002fc8000f8ec0ff */
[----:B------:R-:W-:-:S13]  /*4ac0*/  ISETP.NE.AND P0, PT, R0, UR4, PT ;  /* 0x0000000400007c0c */ /* 0x000fda000bf05270 */
[----:B------:R-:W-:Y:S05]  /*4ad0*/  @P0 BRA `(.L_x_93) ;  /* 0x00000000003c0947 */ /* 0x000fea0003800000 */
[----:B------:R-:W1:Y:S01]  /*4ae0*/  S2R R2, SR_LANEID ;  /* 0x0000000000027919 */ /* 0x000e620000000000 */
[----:B------:R-:W-:-:S06]  /*4af0*/  ULOP3.LUT UR5, URZ, UR5, URZ, 0x33, !UPT ;  /* 0x00000005ff057292 */ /* 0x000fcc000f8e33ff */
[----:B------:R-:W-:-:S04]  /*4b00*/  IMAD.U32 R0, RZ, RZ, UR5 ;  /* 0x00000005ff007e24 */ /* 0x000fc8000f8e00ff */
[----:B------:R2:W4:Y:S02]  /*4b10*/  REDUX UR7, R0 ;  /* 0x00000000000773c4 */ /* 0x0005240000000000 */
[----:B------:R1:W-:Y:S01]  /*4b20*/  UTCATOMSWS.AND URZ, UR5 ;  /* 0x0000000500ff79e3 */ /* 0x0003e20008000000 */
[----:B--2---:R-:W-:Y:S01]  /*4b30*/  LOP3.LUT R0, RZ, UR4, RZ, 0x33, !PT ;  /* 0x00000004ff007c12 */ /* 0x004fe2000f8e33ff */
[----:B------:R-:W-:Y:S02]  /*4b40*/  VOTEU.ANY UR4, UPT, PT ;  /* 0x0000000000047886 */ /* 0x000fe400038e0100 */
[----:B------:R-:W-:Y:S02]  /*4b50*/  UFLO.U32 UR4, UR4 ;  /* 0x00000004000472bd */ /* 0x000fe400080e0000 */
[----:B------:R-:W2:Y:S04]  /*4b60*/  REDUX UR6, R0 ;  /* 0x00000000000673c4 */ /* 0x000ea80000000000 */
[----:B-1----:R-:W-:-:S02]  /*4b70*/  ISETP.EQ.U32.AND P0, PT, R2, UR4, PT ;  /* 0x0000000402007c0c */ /* 0x002fc4000bf02070 */
[----:B----4-:R-:W-:-:S11]  /*4b80*/  MOV R2, UR7 ;  /* 0x0000000700027c02 */ /* 0x010fd60008000f00 */
[----:B------:R1:W-:Y:S01]  /*4b90*/  @P0 ATOMS.AND RZ, [UR8+0x14], R2 ;  /* 0x00001402ffff098c */ /* 0x0003e2000a800008 */
[----:B--2---:R-:W-:-:S05]  /*4ba0*/  IMAD.U32 R0, RZ, RZ, UR6 ;  /* 0x00000006ff007e24 */ /* 0x004fca000f8e00ff */
[----:B------:R1:W-:Y:S01]  /*4bb0*/  @P0 ATOMS.AND RZ, [UR8+0x18], R0 ;  /* 0x00001800ffff098c */ /* 0x0003e2000a800008 */
[----:B------:R-:W-:Y:S05]  /*4bc0*/  BRA `(.L_x_94) ;  /* 0x0000000000147947 */ /* 0x000fea0003800000 */
.L_x_93:
[----:B------:R-:W-:Y:S02]  /*4bd0*/  MOV R2, 0x4bf0 ;  /* 0x00004bf000027802 */ /* 0x000fe40000000f00 */
[----:B---3-5:R-:W-:Y:S05]  /*4be0*/  CALL.REL.NOINC `($__internal_0_$__cuda_sm10x_tcgen05_guardrail_trap_col_being_dealloced_not_returned_by_alloc) ;  /* 0x0000005800887944 */ /* 0x028fea0003c00000 */
[----:B------:R-:W-:Y:S05]  /*4bf0*/  BRA `(.L_x_94) ;  /* 0x0000000000087947 */ /* 0x000fea0003800000 */
.L_x_92:
[----:B------:R-:W-:Y:S02]  /*4c00*/  MOV R2, 0x4c20 ;  /* 0x00004c2000027802 */ /* 0x000fe40000000f00 */
[----:B---3-5:R-:W-:Y:S05]  /*4c10*/  CALL.REL.NOINC `($__internal_2_$__cuda_sm10x_tcgen05_guardrail_trap_unallocated_columns_being_dealloced) ;  /* 0x0000005800947944 */ /* 0x028fea0003c00000 */
.L_x_94:
[----:B------:R-:W-:Y:S01]  /*4c20*/  NOP ;  /* 0x0000000000007918 */ /* 0x000fe20000000000 */
[----:B------:R-:W-:Y:S05]  /*4c30*/  EXIT ;  /* 0x000000000000794d */ /* 0x000fea0003800000 */
.L_x_65:
[----:B------:R-:W-:-:S09]  /*4c40*/  UISETP.NE.OR UP0, UPT, UR25, 0x3, !UP5 ;  /* 0x000000031900788c */ /* 0x000fd2000ef05670 */
[----:B------:R-:W-:Y:S05]  /*4c50*/  BRA.U UP0, `(.L_x_95) ;  /* 0x0000001100b87547 */ /* 0x000fea000b800000 */
[----:B------:R-:W2:Y:S01]  /*4c60*/  LDCU UR31, c[0x0][0x370] ;  /* 0x00006e00ff1f77ac */ /* 0x000ea20008000800 */
[----:B------:R-:W3:Y:S01]  /*4c70*/  LDC.64 R16, c[0x0][0x348] ;  /* 0x0000d200ff107b82 */ /* 0x000ee20000000a00 */
[----:B------:R-:W-:Y:S02]  /*4c80*/  HFMA2 R13, -RZ, RZ, 0, 0 ;  /* 0x00000000ff0d7431 */ /* 0x000fe400000001ff */
[----:B------:R-:W-:Y:S01]  /*4c90*/  IMAD.MOV.U32 R15, RZ, RZ, 0x1 ;  /* 0x00000001ff0f7424 */ /* 0x000fe200078e00ff */
[----:B------:R-:W2:Y:S01]  /*4ca0*/  LDCU.128 UR48, c[0x0][0xb10] ;  /* 0x00016200ff3077ac */ /* 0x000ea20008000c00 */
[----:B------:R-:W-:Y:S01]  /*4cb0*/  IMAD.MOV.U32 R14, RZ, RZ, RZ ;  /* 0x000000ffff0e7224 */ /* 0x000fe200078e00ff */
[----:B------:R-:W-:Y:S01]  /*4cc0*/  MOV R7, 0x1000 ;  /* 0x0000100000077802 */ /* 0x000fe20000000f00 */
[----:B------:R-:W4:Y:S01]  /*4cd0*/  LDCU UR30, c[0x0][0x374] ;  /* 0x00006e80ff1e77ac */ /* 0x000f220008000800 */
[----:B------:R-:W1:Y:S01]  /*4ce0*/  LDC.64 R2, c[0x0][0x888] ;  /* 0x00022200ff027b82 */ /* 0x000e620000000a00 */
[----:B------:R-:W4:Y:S01]  /*4cf0*/  LDCU UR15, c[0x0][0xb0c] ;  /* 0x00016180ff0f77ac */ /* 0x000f220008000800 */
[----:B------:R-:W3:Y:S06]  /*4d00*/  LDCU UR52, c[0x0][0xb20] ;  /* 0x00016400ff3477ac */ /* 0x000eec0008000800 */
[----:B------:R-:W1:Y:S01]  /*4d10*/  LDC.64 R4, c[0x0][0x890] ;  /* 0x00022400ff047b82 */ /* 0x000e620000000a00 */
[----:B------:R-:W3:Y:S01]  /*4d20*/  LDCU UR4, c[0x0][0xb30] ;  /* 0x00016600ff0477ac */ /* 0x000ee20008000800 */
[----:B------:R-:W-:Y:S01]  /*4d30*/  UMOV UR21, 0x400 ;  /* 0x0000040000157882 */ /* 0x000fe20000000000 */
[----:B--2---:R-:W-:-:S02]  /*4d40*/  UIMAD.WIDE.U32 UR6, UR31, UR48, URZ ;  /* 0x000000301f0672a5 */ /* 0x004fc4000f8e00ff */
[----:B----4-:R-:W-:Y:S02]  /*4d50*/  UIMAD.WIDE.U32 UR8, UR30, UR51, URZ ;  /* 0x000000331e0872a5 */ /* 0x010fe4000f8e00ff */
[----:B------:R-:W-:Y:S02]  /*4d60*/  ULEA UR21, UR47, UR21, 0x18 ;  /* 0x000000152f157291 */ /* 0x000fe4000f8ec0ff */
[----:B------:R-:W-:Y:S02]  /*4d70*/  UPLOP3.LUT UP2, UPT, UPT, UPT, UPT, 0x40, 0x4 ;  /* 0x000000000004789c */ /* 0x000fe40003f4e870 */
[----:B------:R-:W-:Y:S01]  /*4d80*/  UIADD3 UR37, UPT, UPT, UR21, 0xe8, URZ ;  /* 0x000000e815257890 */ /* 0x000fe2000fffe0ff */
[----:B------:R-:W-:Y:S01]  /*4d90*/  UMOV UR6, UR7 ;  /* 0x0000000700067c82 */ /* 0x000fe20008000000 */
[----:B------:R-:W-:Y:S01]  /*4da0*/  UMOV UR38, UR9 ;  /* 0x0000000900267c82 */ /* 0x000fe20008000000 */
[----:B------:R-:W-:Y:S02]  /*4db0*/  UISETP.GE.AND UP0, UPT, UR45, 0x1, UPT ;  /* 0x000000012d00788c */ /* 0x000fe4000bf06270 */
[----:B------:R-:W-:Y:S01]  /*4dc0*/  UISETP.NE.AND UP4, UPT, UR45, 0x1, UPT ;  /* 0x000000012d00788c */ /* 0x000fe2000bf85270 */
[----:B------:R-:W2:Y:S01]  /*4dd0*/  LDCU.64 UR22, c[0x0][0xb28] ;  /* 0x00016500ff1677ac */ /* 0x000ea20008000a00 */
[----:B------:R-:W-:-:S02]  /*4de0*/  UISETP.NE.AND UP6, UPT, UR15, 0x1, UPT ;  /* 0x000000010f00788c */ /* 0x000fc4000bfc5270 */
[----:B------:R-:W-:Y:S02]  /*4df0*/  UISETP.NE.AND UP5, UPT, UR50, 0x1, UPT ;  /* 0x000000013200788c */ /* 0x000fe4000bfa5270 */
[----:B------:R-:W-:Y:S02]  /*4e00*/  UIADD3 UR41, UPT, UPT, UR21, 0xd0, URZ ;  /* 0x000000d015297890 */ /* 0x000fe4000fffe0ff */
[----:B------:R-:W-:Y:S02]  /*4e10*/  UIADD3 UR33, UPT, UPT, UR21, 0xd8, URZ ;  /* 0x000000d815217890 */ /* 0x000fe4000fffe0ff */
[----:B------:R-:W-:Y:S02]  /*4e20*/  UIADD3 UR25, UPT, UPT, UR21, 0xe0, URZ ;  /* 0x000000e015197890 */ /* 0x000fe4000fffe0ff */
[----:B------:R-:W-:Y:S02]  /*4e30*/  UPRMT UR37, UR47, 0x654, UR37 ;  /* 0x000006542f257896 */ /* 0x000fe40008000025 */
[----:B------:R-:W-:-:S02]  /*4e40*/  USHF.R.U32.HI UR39, URZ, UR49, UR6 ;  /* 0x00000031ff277299 */ /* 0x000fc40008011606 */
[----:B---3--:R-:W-:Y:S02]  /*4e50*/  USHF.R.U32.HI UR38, URZ, UR52, UR38 ;  /* 0x00000034ff267299 */ /* 0x008fe40008011626 */
[----:B------:R-:W-:-:S11]  /*4e60*/  UISETP.NE.AND UP3, UPT, UR4, 0x1, UPT ;  /* 0x000000010400788c */ /* 0x000fd6000bf65270 */
.L_x_106:
[C---:B------:R-:W-:Y:S02]  /*4e70*/  LEA R12, R14.reuse, UR21, 0x3 ;  /* 0x000000150e0c7c11 */ /* 0x040fe4000f8e18ff */
[----:B------:R-:W-:Y:S02]  /*4e80*/  SHF.L.U32 R0, R13, 0x1f, RZ ;  /* 0x0000001f0d007819 */ /* 0x000fe400000006ff */
[----:B------:R-:W-:Y:S02]  /*4e90*/  LEA R8, R14, UR21, 0x4 ;  /* 0x000000150e087c11 */ /* 0x000fe4000f8e20ff */
[----:B---3--:R-:W3:Y:S02]  /*4ea0*/  SYNCS.PHASECHK.TRANS64.TRYWAIT P0, [R12+URZ+0x120], R0 ;  /* 0x000120000c0075a7 */ /* 0x008ee400080011ff */
[----:B---3--:R-:W-:Y:S05]  /*4eb0*/  @!P0 BRA `(.L_x_96) ;  /* 0x0000005000848947 */ /* 0x008fea0003800000 */
.L_x_207:
[----:B------:R-:W4:Y:S01]  /*4ec0*/  LDS.128 R8, [R8+0x1b0] ;  /* 0x0001b00008087984 */ /* 0x000f220000000c00 */
[----:B------:R-:W-:Y:S01]  /*4ed0*/  UISETP.GE.AND UP0, UPT, UR45, 0x1, UPT ;  /* 0x000000012d00788c */ /* 0x000fe2000bf06270 */
[----:B------:R-:W-:Y:S01]  /*4ee0*/  @!PT LDS RZ, [RZ] ;  /* 0x00000000fffff984 */ /* 0x000fe20000000800 */
[----:B------:R-:W-:Y:S01]  /*4ef0*/  @!PT LDS RZ, [RZ] ;  /* 0x00000000fffff984 */ /* 0x000fe20000000800 */
[----:B------:R-:W-:Y:S01]  /*4f00*/  @!PT LDS RZ, [RZ] ;  /* 0x00000000fffff984 */ /* 0x000fe20000000800 */
[----:B------:R-:W-:Y:S01]  /*4f10*/  @!PT LDS RZ, [RZ] ;  /* 0x00000000fffff984 */ /* 0x000fe20000000800 */
[----:B------:R1:W-:Y:S06]  /*4f20*/  MEMBAR.ALL.CTA ;  /* 0x0000000000007992 */ /* 0x0003ec0000008000 */
[----:B-1----:R-:W1:Y:S01]  /*4f30*/  FENCE.VIEW.ASYNC.S ;  /* 0x00000000000073c6 */ /* 0x002e620000000000 */
[----:B----4-:R-:W-:Y:S11]  /*4f40*/  LOP3.LUT P0, RZ, R10, 0x1, RZ, 0xc0, !PT ;  /* 0x000000010aff7812 */ /* 0x010ff6000780c0ff */
[----:B------:R-:W-:Y:S02]  /*4f50*/  @!UPT UIADD3 URZ, UPT, UPT, URZ, URZ, URZ ;  /* 0x000000fffffff290 */ /* 0x000fe4000fffe0ff */
[----:B-1----:R-:W-:Y:S01]  /*4f60*/  VOTEU.ANY UP1, P0 ;  /* 0x0000000000ff7886 */ /* 0x002fe20000020100 */
[----:B------:R-:W-:Y:S11]  /*4f70*/  PLOP3.LUT P0, PT, PT, PT, UP1, 0x80, 0x8 ;  /* 0x000000000008781c */ /* 0x000ff60003f0f018 */
[----:B------:R-:W-:Y:S02]  /*4f80*/  @!UPT UIADD3 URZ, UPT, UPT, URZ, URZ, URZ ;  /* 0x000000fffffff290 */ /* 0x000fe4000fffe0ff */
[----:B---3--:R-:W-:Y:S02]  /*4f90*/  @P0 SHF.R.U32.HI R0, RZ, 0x10, R9 ;  /* 0x00000010ff000819 */ /* 0x008fe40000011609 */
[----:B------:R-:W-:Y:S02]  /*4fa0*/  @P0 MOV R6, R8 ;  /* 0x0000000800060202 */ /* 0x000fe40000000f00 */
[----:B------:R-:W-:Y:S01]  /*4fb0*/  @P0 R2UR UR4, R0 ;  /* 0x00000000000402ca */ /* 0x000fe200000e0000 */
[----:B------:R-:W-:Y:S01]  /*4fc0*/  VIADD R0, R12, 0x130 ;  /* 0x000001300c007836 */ /* 0x000fe20000000000 */
[----:B------:R-:W-:Y:S02]  /*4fd0*/  @P0 LOP3.LUT R8, R9, 0xffff, RZ, 0xc0, !PT ;  /* 0x0000ffff09080812 */ /* 0x000fe400078ec0ff */
[----:B------:R-:W-:Y:S02]  /*4fe0*/  @P0 R2UR UR6, R6 ;  /* 0x00000000060602ca */ /* 0x000fe400000e0000 */
[----:B------:R-:W-:Y:S02]  /*4ff0*/  PRMT R0, RZ, 0x654, R0 ;  /* 0x00000654ff007816 */ /* 0x000fe40000000000 */
[----:B------:R-:W-:Y:S02]  /*5000*/  @P0 R2UR UR5, R8 ;  /* 0x00000000080502ca */ /* 0x000fe400000e0000 */
[----:B------:R1:W-:Y:S03]  /*5010*/  SYNCS.ARRIVE.TRANS64.RED.A1T0 RZ, [R0+URZ], RZ ;  /* 0x000000ff00ff79a7 */ /* 0x0003e600081004ff */
[----:B------:R-:W-:Y:S04]  /*5020*/  @UP1 UMOV UR29, UR4 ;  /* 0x00000004001d1c82 */ /* 0x000fe80008000000 */
[----:B------:R-:W-:Y:S04]  /*5030*/  @UP1 UMOV UR14, UR6 ;  /* 0x00000006000e1c82 */ /* 0x000fe80008000000 */
[----:B------:R-:W-:Y:S01]  /*5040*/  @UP1 UMOV UR13, UR5 ;  /* 0x00000005000d1c82 */ /* 0x000fe20008000000 */
[----:B------:R-:W-:Y:S05]  /*5050*/  BRA.U !UP0, `(.L_x_97) ;  /* 0x0000000108a47547 */ /* 0x000fea000b800000 */
[----:B------:R-:W-:Y:S02]  /*5060*/  UIMAD.WIDE.U32 UR16, UR13, UR51, URZ ;  /* 0x000000330d1072a5 */ /* 0x000fe4000f8e00ff */
[----:B------:R-:W-:Y:S02]  /*5070*/  UIMAD.WIDE.U32 UR18, UR14, UR48, URZ ;  /* 0x000000300e1272a5 */ /* 0x000fe4000f8e00ff */
[----:B------:R-:W-:Y:S02]  /*5080*/  USEL UR4, UR30, UR38, !UP5 ;  /* 0x000000261e047287 */ /* 0x000fe4000e800000 */
[----:B------:R-:W-:Y:S02]  /*5090*/  USEL UR7, UR31, UR39, !UP6 ;  /* 0x000000271f077287 */ /* 0x000fe4000f000000 */
[----:B--2---:R-:W-:Y:S02]  /*50a0*/  UIMAD.WIDE.U32 UR8, UR4, UR22, URZ ;  /* 0x00000016040872a5 */ /* 0x004fe4000f8e00ff */
[----:B------:R-:W-:Y:S01]  /*50b0*/  UIMAD.WIDE.U32 UR10, UR7, UR22, URZ ;  /* 0x00000016070a72a5 */ /* 0x000fe2000f8e00ff */
[----:B------:R-:W-:Y:S02]  /*50c0*/  UMOV UR5, UR17 ;  /* 0x0000001100057c82 */ /* 0x000fe40008000000 */
[----:B------:R-:W-:Y:S03]  /*50d0*/  USHF.R.U32.HI UR6, URZ, UR52, UR5 ;  /* 0x00000034ff067299 */ /* 0x000fe60008011605 */
[----:B------:R-:W-:Y:S01]  /*50e0*/  UMOV UR5, UR19 ;  /* 0x0000001300057c82 */ /* 0x000fe20008000000 */
[----:B------:R-:W-:Y:S02]  /*50f0*/  USEL UR6, UR13, UR6, !UP5 ;  /* 0x000000060d067287 */ /* 0x000fe4000e800000 */
[----:B------:R-:W-:Y:S03]  /*5100*/  USHF.R.U32.HI UR12, URZ, UR49, UR5 ;  /* 0x00000031ff0c7299 */ /* 0x000fe60008011605 */
[----:B------:R-:W-:Y:S02]  /*5110*/  UMOV UR5, UR9 ;  /* 0x0000000900057c82 */ /* 0x000fe40008000000 */
[----:B------:R-:W-:Y:S03]  /*5120*/  @UP4 USHF.R.U32.HI UR4, URZ, UR23, UR5 ;  /* 0x00000017ff044299 */ /* 0x000fe60008011605 */
[----:B------:R-:W-:Y:S01]  /*5130*/  UMOV UR5, UR11 ;  /* 0x0000000b00057c82 */ /* 0x000fe20008000000 */
[----:B------:R-:W-:Y:S02]  /*5140*/  UIMAD UR4, UR45, UR4, URZ ;  /* 0x000000042d0472a4 */ /* 0x000fe4000f8e02ff */
[----:B------:R-:W-:Y:S02]  /*5150*/  @UP4 USHF.R.U32.HI UR7, URZ, UR23, UR5 ;  /* 0x00000017ff074299 */ /* 0x000fe40008011605 */
[----:B------:R-:W-:Y:S02]  /*5160*/  UIMAD.WIDE.U32 UR10, UR6, UR22, URZ ;  /* 0x00000016060a72a5 */ /* 0x000fe4000f8e00ff */
[----:B------:R-:W-:Y:S02]  /*5170*/  USEL UR5, UR14, UR12, !UP6 ;  /* 0x0000000c0e057287 */ /* 0x000fe4000f000000 */
[----:B------:R-:W-:Y:S02]  /*5180*/  UIMAD UR8, UR45, UR7, URZ ;  /* 0x000000072d0872a4 */ /* 0x000fe4000f8e02ff */
[----:B------:R-:W-:Y:S03]  /*5190*/  UISETP.GE.AND UP0, UPT, UR6, UR4, UPT ;  /* 0x000000040600728c */ /* 0x000fe6000bf06270 */
[----:B------:R-:W-:Y:S01]  /*51a0*/  UMOV UR4, UR11 ;  /* 0x0000000b00047c82 */ /* 0x000fe20008000000 */
[----:B------:R-:W-:Y:S02]  /*51b0*/  UISETP.GE.OR UP0, UPT, UR5, UR8, UP0 ;  /* 0x000000080500728c */ /* 0x000fe40008706670 */
[----:B------:R-:W-:Y:S02]  /*51c0*/  USHF.R.U32.HI UR4, URZ, UR23, UR4 ;  /* 0x00000017ff047299 */ /* 0x000fe40008011604 */
[----:B------:R-:W-:Y:S02]  /*51d0*/  UIMAD.WIDE.U32 UR8, UR5, UR22, URZ ;  /* 0x00000016050872a5 */ /* 0x000fe4000f8e00ff */
[----:B------:R-:W-:Y:S04]  /*51e0*/  USEL UR10, UR6, UR4, !UP4 ;  /* 0x00000004060a7287 */ /* 0x000fe8000e000000 */
[----:B------:R-:W-:Y:S01]  /*51f0*/  UIADD3 UR11, UPT, UPT, -UR10, URZ, URZ ;  /* 0x000000ff0a0b7290 */ /* 0x000fe2000fffe1ff */
[----:B------:R-:W-:Y:S02]  /*5200*/  @!UP0 UMOV UR4, UR9 ;  /* 0x0000000900048c82 */ /* 0x000fe40008000000 */
[----:B------:R-:W-:Y:S02]  /*5210*/  @!UP0 USHF.R.U32.HI UR4, URZ, UR23, UR4 ;  /* 0x00000017ff048299 */ /* 0x000fe40008011604 */
[----:B------:R-:W-:Y:S02]  /*5220*/  UIMAD UR8, UR45, UR11, UR6 ;  /* 0x0000000b2d0872a4 */ /* 0x000fe4000f8e0206 */
[----:B------:R-:W-:Y:S04]  /*5230*/  @!UP0 USEL UR4, UR5, UR4, !UP4 ;  /* 0x0000000405048287 */ /* 0x000fe8000e000000 */
[----:B------:R-:W-:Y:S02]  /*5240*/  @!UP0 UIMAD UR7, UR7, UR8, UR4 ;  /* 0x00000008070782a4 */ /* 0x000fe4000f8e0204 */
[----:B------:R-:W-:Y:S02]  /*5250*/  @!UP0 UIADD3 UR9, UPT, UPT, UR10, -UR4, URZ ;  /* 0x800000040a098290 */ /* 0x000fe4000fffe0ff */
[----:B------:R-:W-:Y:S02]  /*5260*/  UIADD3 UR8, UPT, UPT, -UR6, URZ, URZ ;  /* 0x000000ff06087290 */ /* 0x000fe4000fffe1ff */
[----:B------:R-:W-:Y:S02]  /*5270*/  UIADD3 UR4, UPT, UPT, -UR5, URZ, URZ ;  /* 0x000000ff05047290 */ /* 0x000fe4000fffe1ff */
[----:B------:R-:W-:Y:S03]  /*5280*/  @!UP0 UIMAD UR6, UR9, UR45, UR5 ;  /* 0x0000002d090682a4 */ /* 0x000fe6000f8e0205 */
[----:B------:R-:W-:Y:S01]  /*5290*/  @!UP0 UMOV UR5, UR7 ;  /* 0x0000000700058c82 */ /* 0x000fe20008000000 */
[----:B------:R-:W-:Y:S02]  /*52a0*/  UIMAD UR7, UR15, UR4, UR14 ;  /* 0x000000040f0772a4 */ /* 0x000fe4000f8e020e */
[----:B------:R-:W-:Y:S02]  /*52b0*/  UIMAD UR4, UR50, UR8, UR13 ;  /* 0x00000008320472a4 */ /* 0x000fe4000f8e020d */
[----:B------:R-:W-:Y:S02]  /*52c0*/  UIMAD UR14, UR5, UR15, UR7 ;  /* 0x0000000f050e72a4 */ /* 0x000fe4000f8e0207 */
[----:B------:R-:W-:Y:S11]  /*52d0*/  UIMAD UR13, UR6, UR50, UR4 ;  /* 0x00000032060d72a4 */ /* 0x000ff6000f8e0204 */
[----:B------:R-:W-:Y:S01]  /*52e0*/  @!UPT UIADD3 URZ, UPT, UPT, URZ, URZ, URZ ;  /* 0x000000fffffff290 */ /* 0x000fe2000fffe0ff */
.L_x_97:
[----:B------:R-:W3:Y:S01]  /*52f0*/  @!UP3 LDCU.128 UR8, c[0x0][0xb10] ;  /* 0x00016200ff08b7ac */ /* 0x000ee20008000c00 */
[C---:B------:R-:W-:Y:S02]  /*5300*/  ISETP.NE.U32.AND P1, PT, R4.reuse, RZ, PT ;  /* 0x000000ff0400720c */ /* 0x040fe40003f25070 */
[----:B------:R-:W-:Y:S02]  /*5310*/  ISETP.NE.U32.AND P0, PT, R4, RZ, PT ;  /* 0x000000ff0400720c */ /* 0x000fe40003f05070 */
[C---:B------:R-:W-:Y:S02]  /*5320*/  ISETP.NE.AND.EX P1, PT, R5.reuse, RZ, PT, P1 ;  /* 0x000000ff0500720c */ /* 0x040fe40003f25310 */
[----:B------:R-:W-:Y:S01]  /*5330*/  ISETP.NE.AND.EX P0, PT, R5, RZ, PT, P0 ;  /* 0x000000ff0500720c */ /* 0x000fe20003f05300 */
[----:B------:R-:W4:Y:S01]  /*5340*/  @!UP3 LDCU UR5, c[0x0][0xb0c] ;  /* 0x00016180ff05b7ac */ /* 0x000f220008000800 */
[----:B------:R-:W-:Y:S01]  /*5350*/  SHF.L.U32 R9, R15, 0x1f, RZ ;  /* 0x0000001f0f097819 */ /* 0x000fe200000006ff */
[----:B------:R-:W-:Y:S02]  /*5360*/  USHF.L.U32 UR42, UR28, 0x7, URZ ;  /* 0x000000071c2a7899 */ /* 0x000fe400080006ff */
[----:B------:R-:W-:Y:S02]  /*5370*/  USHF.L.U32 UR43, UR20, 0x6, URZ ;  /* 0x00000006142b7899 */ /* 0x000fe400080006ff */
[----:B---3--:R-:W-:Y:S07]  /*5380*/  UIMAD.WIDE.U32 UR6, UR14, UR8, URZ ;  /* 0x000000080e0672a5 */ /* 0x008fee000f8e00ff */
[----:B------:R-:W-:Y:S01]  /*5390*/  @!UP3 UMOV UR4, UR7 ;  /* 0x000000070004bc82 */ /* 0x000fe20008000000 */
[----:B----4-:R-:W-:Y:S02]  /*53a0*/  @!UP3 UISETP.NE.AND UP0, UPT, UR5, 0x1, UPT ;  /* 0x000000010500b88c */ /* 0x010fe4000bf05270 */
[----:B------:R-:W-:Y:S02]  /*53b0*/  @!UP3 USHF.R.U32.HI UR4, URZ, UR9, UR4 ;  /* 0x00000009ff04b299 */ /* 0x000fe40008011604 */
[----:B------:R-:W-:Y:S02]  /*53c0*/  UIMAD.WIDE.U32 UR6, UR13, UR11, URZ ;  /* 0x0000000b0d0672a5 */ /* 0x000fe4000f8e00ff */
[----:B------:R-:W-:Y:S02]  /*53d0*/  @!UP3 USEL UR8, UR14, UR4, !UP0 ;  /* 0x000000040e08b287 */ /* 0x000fe4000c000000 */
[----:B------:R-:W-:Y:S03]  /*53e0*/  @!UP3 UISETP.NE.AND UP0, UPT, UR10, 0x1, UPT ;  /* 0x000000010a00b88c */ /* 0x000fe6000bf05270 */
[----:B------:R-:W-:Y:S02]  /*53f0*/  @!UP3 UMOV UR6, UR7 ;  /* 0x000000070006bc82 */ /* 0x000fe40008000000 */
[----:B------:R-:W3:Y:S02]  /*5400*/  @!UP3 LDCU UR4, c[0x0][0xb20] ;  /* 0x00016400ff04b7ac */ /* 0x000ee40008000800 */
[----:B---3--:R-:W-:Y:S04]  /*5410*/  @!UP3 USHF.R.U32.HI UR6, URZ, UR4, UR6 ;  /* 0x00000004ff06b299 */ /* 0x008fe80008011606 */
[----:B------:R-:W-:Y:S04]  /*5420*/  @!UP3 USEL UR6, UR13, UR6, !UP0 ;  /* 0x000000060d06b287 */ /* 0x000fe8000c000000 */
[----:B------:R-:W-:Y:S02]  /*5430*/  @!UP3 UIADD3 UR4, UPT, UPT, -UR8, UR6, URZ ;  /* 0x000000060804b290 */ /* 0x000fe4000fffe1ff */
[----:B------:R-:W-:Y:S02]  /*5440*/  @!UP3 UIADD3 UR6, UPT, UPT, UR8, -UR6, URZ ;  /* 0x800000060806b290 */ /* 0x000fe4000fffe0ff */
[----:B------:R-:W-:Y:S02]  /*5450*/  @!UP3 UIMAD UR14, UR4, UR5, UR14 ;  /* 0x00000005040eb2a4 */ /* 0x000fe4000f8e020e */
[----:B------:R-:W-:Y:S01]  /*5460*/  @!UP3 UIMAD UR13, UR6, UR10, UR13 ;  /* 0x0000000a060db2a4 */ /* 0x000fe2000f8e020d */
[----:B------:R-:W-:Y:S11]  /*5470*/  BRA.U UP2, `(.L_x_98) ;  /* 0x0000000102107547 */ /* 0x000ff6000b800000 */
[----:B------:R-:W-:Y:S04]  /*5480*/  MOV R6, UR46 ;  /* 0x0000002e00067c02 */ /* 0x000fe80008000f00 */
[----:B------:R-:W-:Y:S04]  /*5490*/  SHF.L.U32 R6, R6, 0x1f, RZ ;  /* 0x0000001f06067819 */ /* 0x000fe800000006ff */
[----:B------:R-:W3:Y:S02]  /*54a0*/  SYNCS.PHASECHK.TRANS64.TRYWAIT P2, [UR21+0x118], R6 ;  /* 0x00011806ff0075a7 */ /* 0x000ee40008041115 */
[----:B---3--:R-:W-:Y:S05]  /*54b0*/  @!P2 BRA `(.L_x_99) ;  /* 0x0000004c0018a947 */ /* 0x008fea0003800000 */
.L_x_98:
[----:B------:R-:W-:Y:S05]  /*54c0*/  @!P1 BRA `(.L_x_100) ;  /* 0x0000000000309947 */ /* 0x000fea0003800000 */
[----:B------:R-:W-:Y:S01]  /*54d0*/  ISETP.NE.U32.AND P1, PT, R2, RZ, PT ;  /* 0x000000ff0200720c */ /* 0x000fe20003f25070 */
[----:B------:R-:W3:Y:S01]  /*54e0*/  LDCU.64 UR4, c[0x0][0x358] ;  /* 0x00006b00ff0477ac */ /* 0x000ee20008000a00 */
[----:B------:R-:W-:Y:S02]  /*54f0*/  IMAD.MOV.U32 R50, RZ, RZ, 0x1 ;  /* 0x00000001ff327424 */ /* 0x000fe400078e00ff */
[----:B------:R-:W-:Y:S11]  /*5500*/  ISETP.NE.AND.EX P1, PT, R3, RZ, PT, P1 ;  /* 0x000000ff0300720c */ /* 0x000ff60003f25310 */
[----:B------:R-:W-:Y:S02]  /*5510*/  @!UPT UIADD3 URZ, UPT, UPT, URZ, URZ, URZ ;  /* 0x000000fffffff290 */ /* 0x000fe4000fffe0ff */
[----:B------:R-:W4:Y:S01]  /*5520*/  @P1 LDC.64 R10, c[0x0][0x888] ;  /* 0x00022200ff0a1b82 */ /* 0x000f220000000a00 */
[----:B-1----:R-:W-:Y:S04]  /*5530*/  @P1 IMAD R0, R4, UR36, RZ ;  /* 0x0000002404001c24 */ /* 0x002fe8000f8e02ff */
[----:B----4-:R-:W-:Y:S04]  /*5540*/  @P1 IMAD.WIDE R10, R0, 0x4, R10 ;  /* 0x00000004000a1825 */ /* 0x010fe800078e020a */
[----:B------:R-:W-:Y:S01]  /*5550*/  HFMA2 R0, -RZ, RZ, 0, 5.9604644775390625e-08 ;  /* 0x00000001ff007431 */ /* 0x000fe200000001ff */
[----:B---3-5:R3:W5:Y:S04]  /*5560*/  @P1 LDG.E R27, desc[UR4][R10.64] ;  /* 0x000000040a1b1981 */ /* 0x028768000c1e1900 */
[----:B------:R-:W-:Y:S01]  /*5570*/  @!P1 PRMT R50, R0, 0x7610, R50 ;  /* 0x0000761000329816 */ /* 0x000fe20000000032 */
[----:B---3--:R-:W4:Y:S06]  /*5580*/  @!P1 LDC R27, c[0x0][0x880] ;  /* 0x00022000ff1b9b82 */ /* 0x008f2c0000000800 */
.L_x_100:
[----:B----45:R-:W-:Y:S01]  /*5590*/  @!P0 FSETP.EQ.AND P1, PT, R27, RZ, PT ;  /* 0x000000ff1b00820b */ /* 0x030fe20003f22000 */
[----:B------:R-:W-:Y:S01]  /*55a0*/  @!UPT UIADD3 URZ, UPT, UPT, URZ, URZ, URZ ;  /* 0x000000fffffff290 */ /* 0x000fe2000fffe0ff */
[----:B------:R-:W-:Y:S11]  /*55b0*/  @!P0 BRA `(.L_x_101) ;  /* 0x0000000000188947 */ /* 0x000ff60003800000 */
[----:B------:R-:W-:Y:S02]  /*55c0*/  LOP3.LUT P0, RZ, R50, 0xff, RZ, 0xc0, !PT ;  /* 0x000000ff32ff7812 */ /* 0x000fe4000780c0ff */
[----:B------:R-:W-:Y:S04]  /*55d0*/  ISETP.NE.U32.AND P1, PT, R2, RZ, PT ;  /* 0x000000ff0200720c */ /* 0x000fe80003f25070 */
[----:B------:R-:W-:Y:S04]  /*55e0*/  ISETP.NE.AND.EX P1, PT, R3, RZ, PT, P1 ;  /* 0x000000ff0300720c */ /* 0x000fe80003f25310 */
[----:B------:R-:W-:Y:S03]  /*55f0*/  PLOP3.LUT P1, PT, P1, PT, PT, 0x8, 0x80 ;  /* 0x000000000080781c */ /* 0x000fe60000f2e170 */
[----:B------:R-:W-:Y:S11]  /*5600*/  @P0 FSETP.EQ.AND P1, PT, R27, RZ, PT ;  /* 0x000000ff1b00020b */ /* 0x000ff60003f22000 */
[----:B------:R-:W-:Y:S02]  /*5610*/  @!UPT UIADD3 URZ, UPT, UPT, URZ, URZ, URZ ;  /* 0x000000fffffff290 */ /* 0x000fe4000fffe0ff */
.L_x_101:
[----:B------:R-:W3:Y:S01]  /*5620*/  SYNCS.PHASECHK.TRANS64.TRYWAIT P2, [UR21+0xf0], R9 ;  /* 0x0000f009ff0075a7 */ /* 0x000ee20008041115 */
[----:B------:R-:W-:Y:S04]  /*5630*/  ELECT P0, URZ, PT ;  /* 0x0000000000ff782f */ /* 0x000fe80003800000 */
[----:B------:R-:W-:Y:S11]  /*5640*/  PLOP3.LUT P1, PT, P1, P0, PT, 0xf2, 0x2f ;  /* 0x00000000002f781c */ /* 0x000ff60000f21e72 */
[----:B------:R-:W-:Y:S02]  /*5650*/  @!UPT UIADD3 URZ, UPT, UPT, URZ, URZ, URZ ;  /* 0x000000fffffff290 */ /* 0x000fe4000fffe0ff */
[----:B------:R-:W-:Y:S05]  /*5660*/  @!P1 IADD3 R8, P0, PT, R16, 0x580, RZ ;  /* 0x0000058010089810 */ /* 0x000fea0007f1e0ff */
[----:B-1----:R-:W-:Y:S01]  /*5670*/  @!P1 IMAD.X R6, RZ, RZ, R17, P0 ;  /* 0x000000ffff069224 */ /* 0x002fe200000e0611 */
[----:B---3--:R-:W-:Y:S07]  /*5680*/  @!P2 BRA `(.L_x_102) ;  /* 0x0000004800bca947 */ /* 0x008fee0003800000 */
.L_x_210:
[----:B------:R-:W-:Y:S01]  /*5690*/  @!P1 R2UR UR5, R8 ;  /* 0x00000000080592ca */ /* 0x000fe200000e0000 */
[----:B------:R-:W-:Y:S01]  /*56a0*/  VOTEU.ALL UP0, P1 ;  /* 0x0000000000ff7886 */ /* 0x000fe20000800000 */
[----:B------:R-:W-:Y:S01]  /*56b0*/  @!P1 R2UR UR4, R6 ;  /* 0x00000000060492ca */ /* 0x000fe200000e0000 */
[----:B------:R-:W-:Y:S01]  /*56c0*/  UMOV UR16, 0x0 ;  /* 0x0000000000107882 */ /* 0x000fe20000000000 */
[----:B------:R-:W-:Y:S01]  /*56d0*/  UMOV UR17, 0x10000000 ;  /* 0x1000000000117882 */ /* 0x000fe20000000000 */
[----:B------:R-:W-:Y:S01]  /*56e0*/  UMOV UR44, UR36 ;  /* 0x00000024002c7c82 */ /* 0x000fe20008000000 */
[----:B------:R-:W-:Y:S01]  /*56f0*/  @!UP0 UIADD3 UR40, UPT, UPT, UR21, 0x200, URZ ;  /* 0x0000020015288890 */ /* 0x000fe2000fffe0ff */
[----:B-1----:R-:W-:Y:S01]  /*5700*/  @!P1 IMAD.MOV.U32 R0, RZ, RZ, 0x1000 ;  /* 0x00001000ff009424 */ /* 0x002fe200078e00ff */
[----:B------:R-:W-:Y:S01]  /*5710*/  @!UP0 UIADD3 UR10, UPT, UPT, UR42, 0x40, URZ ;  /* 0x000000402a0a8890 */ /* 0x000fe2000fffe0ff */
[----:B------:R-:W-:Y:S01]  /*5720*/  @!P1 IADD3 R8, P0, PT, R16, 0x580, RZ ;  /* 0x0000058010089810 */ /* 0x000fe20007f1e0ff */
[----:B------:R-:W-:Y:S01]  /*5730*/  @!UP0 UIADD3 UR8, UPT, UPT, UR21, 0xa00, URZ ;  /* 0x00000a0015088890 */ /* 0x000fe2000fffe0ff */
[----:B------:R-:W-:Y:S02]  /*5740*/  VOTEU.ALL UP0, P1 ;  /* 0x0000000000ff7886 */ /* 0x000fe40000800000 */
[----:B------:R-:W-:Y:S01]  /*5750*/  IMAD.U32 R10, RZ, RZ, UR5 ;  /* 0x00000005ff0a7e24 */ /* 0x000fe2000f8e00ff */
[----:B------:R-:W-:Y:S01]  /*5760*/  UMOV UR9, UR41 ;  /* 0x0000002900097c82 */ /* 0x000fe20008000000 */
[----:B------:R-:W-:Y:S01]  /*5770*/  IMAD.U32 R11, RZ, RZ, UR4 ;  /* 0x00000004ff0b7e24 */ /* 0x000fe2000f8e00ff */
[----:B------:R-:W-:Y:S01]  /*5780*/  UMOV UR11, UR43 ;  /* 0x0000002b000b7c82 */ /* 0x000fe20008000000 */
[----:B------:R-:W-:Y:S01]  /*5790*/  UMOV UR12, UR36 ;  /* 0x00000024000c7c82 */ /* 0x000fe20008000000 */
[----:B------:R-:W-:Y:S01]  /*57a0*/  @!P1 R2UR UR4, R10 ;  /* 0x000000000a0492ca */ /* 0x000fe200000e0000 */
[----:B------:R-:W-:Y:S01]  /*57b0*/  UPRMT UR6, UR47, 0x654, UR41 ;  /* 0x000006542f067896 */ /* 0x000fe20008000029 */
[----:B------:R-:W-:Y:S01]  /*57c0*/  @!P1 R2UR UR5, R11 ;  /* 0x000000000b0592ca */ /* 0x000fe200000e0000 */
[----:B------:R-:W-:Y:S11]  /*57d0*/  @!P1 IMAD.X R6, RZ, RZ, R17, P0 ;  /* 0x000000ffff069224 */ /* 0x000ff600000e0611 */
[----:B------:R-:W-:Y:S01]  /*57e0*/  @!UPT UIADD3 URZ, UPT, UPT, URZ, URZ, URZ ;  /* 0x000000fffffff290 */ /* 0x000fe2000fffe0ff */
[----:B------:R1:W-:Y:S01]  /*57f0*/  @!UP0 UTMALDG.3D [UR40], [UR4], desc[UR16] ;  /* 0x00001028040085b4 */ /* 0x0003e20008011000 */
[----:B------:R-:W-:Y:S05]  /*5800*/  VOTEU.ALL UP0, P1 ;  /* 0x0000000000ff7886 */ /* 0x000fea0000800000 */
[----:B------:R1:W-:Y:S01]  /*5810*/  @!UP0 UTMALDG.3D [UR8], [UR4], desc[UR16] ;  /* 0x00001008040085b4 */ /* 0x0003e20008011000 */
[----:B------:R1:W-:Y:S01]  /*5820*/  @!P1 SYNCS.ARRIVE.TRANS64.RED.A0TR RZ, [UR21+0xd0], R0 ;  /* 0x0000d000ffff99a7 */ /* 0x0003e20008300415 */
[----:B------:R-:W-:Y:S01]  /*5830*/  SYNCS.ARRIVE.TRANS64.RED.A1T0 RZ, [UR6], RZ ;  /* 0x000000ffffff79a7 */ /* 0x000fe20008100406 */
[----:B------:R-:W3:Y:S02]  /*5840*/  SYNCS.PHASECHK.TRANS64.TRYWAIT P2, [UR21+0xf8], R9 ;  /* 0x0000f809ff0075a7 */ /* 0x000ee40008041115 */
[----:B-1-3--:R-:W-:Y:S05]  /*5850*/  @!P2 BRA `(.L_x_103) ;  /* 0x000000480060a947 */ /* 0x00afea0003800000 */
.L_x_212:
        /* <DEDUP_REMOVED lines=10> */
[----:B------:R-:W-:Y:S02]  /*5900*/  @!UP0 UIADD3 UR10, UPT, UPT, UR42, 0x50, URZ ;  /* 0x000000502a0a8890 */ /* 0x000fe4000fffe0ff */
[----:B------:R-:W-:Y:S01]  /*5910*/  @!UP0 UIADD3 UR8, UPT, UPT, UR21, 0x1a00, URZ ;  /* 0x00001a0015088890 */ /* 0x000fe2000fffe0ff */
[----:B------:R-:W-:Y:S01]  /*5920*/  IMAD.U32 R10, RZ, RZ, UR5 ;  /* 0x00000005ff0a7e24 */ /* 0x000fe2000f8e00ff */
[----:B------:R-:W-:Y:S01]  /*5930*/  VOTEU.ALL UP0, P1 ;  /* 0x0000000000ff7886 */ /* 0x000fe20000800000 */
[----:B------:R-:W-:Y:S01]  /*5940*/  IMAD.U32 R11, RZ, RZ, UR4 ;  /* 0x00000004ff0b7e24 */ /* 0x000fe2000f8e00ff */
[----:B------:R-:W-:Y:S01]  /*5950*/  UMOV UR9, UR33 ;  /* 0x0000002100097c82 */ /* 0x000fe20008000000 */
[----:B------:R-:W-:Y:S01]  /*5960*/  UMOV UR11, UR43 ;  /* 0x0000002b000b7c82 */ /* 0x000fe20008000000 */
[----:B------:R-:W-:Y:S01]  /*5970*/  @!P1 R2UR UR4, R10 ;  /* 0x000000000a0492ca */ /* 0x000fe200000e0000 */
[----:B------:R-:W-:Y:S01]  /*5980*/  UMOV UR12, UR36 ;  /* 0x00000024000c7c82 */ /* 0x000fe20008000000 */
[----:B------:R-:W-:Y:S01]  /*5990*/  @!P1 R2UR UR5, R11 ;  /* 0x000000000b0592ca */ /* 0x000fe200000e0000 */
[----:B------:R-:W-:Y:S01]  /*59a0*/  UPRMT UR6, UR47, 0x654, UR33 ;  /* 0x000006542f067896 */ /* 0x000fe20008000021 */
[----:B------:R-:W-:Y:S11]  /*59b0*/  @!P1 IMAD.X R6, RZ, RZ, R17, P0 ;  /* 0x000000ffff069224 */ /* 0x000ff600000e0611 */
[----:B------:R1:W-:Y:S01]  /*59c0*/  @!UP0 UTMALDG.3D [UR32], [UR4], desc[UR16] ;  /* 0x00001020040085b4 */ /* 0x0003e20008011000 */
[----:B------:R-:W-:Y:S05]  /*59d0*/  VOTEU.ALL UP0, P1 ;  /* 0x0000000000ff7886 */ /* 0x000fea0000800000 */
[----:B------:R1:W-:Y:S01]  /*59e0*/  @!UP0 UTMALDG.3D [UR8], [UR4], desc[UR16] ;  /* 0x00001008040085b4 */ /* 0x0003e20008011000 */
[----:B------:R1:W-:Y:S01]  /*59f0*/  @!P1 SYNCS.ARRIVE.TRANS64.RED.A0TR RZ, [UR21+0xd8], R0 ;  /* 0x0000d800ffff99a7 */ /* 0x0003e20008300415 */
[----:B------:R-:W-:Y:S01]  /*5a00*/  SYNCS.ARRIVE.TRANS64.RED.A1T0 RZ, [UR6], RZ ;  /* 0x000000ffffff79a7 */ /* 0x000fe20008100406 */
[----:B------:R-:W3:Y:S02]  /*5a10*/  SYNCS.PHASECHK.TRANS64.TRYWAIT P2, [UR21+0x100], R9 ;  /* 0x00010009ff0075a7 */ /* 0x000ee40008041115 */
[----:B-1-3--:R-:W-:Y:S05]  /*5a20*/  @!P2 BRA `(.L_x_104) ;  /* 0x000000480004a947 */ /* 0x00afea0003800000 */
.L_x_214:
        /* <DEDUP_REMOVED lines=9> */
[----:B------:R-:W-:Y:S01]  /*5ac0*/  VIADD R14, R14, 0x1 ;  /* 0x000000010e0e7836 */ /* 0x000fe20000000000 */
        /* <DEDUP_REMOVED lines=10> */
[----:B------:R-:W-:Y:S01]  /*5b70*/  UMOV UR12, UR36 ;  /* 0x00000024000c7c82 */ /* 0x000fe20008000000 */
[----:B------:R-:W-:Y:S11]  /*5b80*/  UPRMT UR6, UR47, 0x654, UR25 ;  /* 0x000006542f067896 */ /* 0x000ff60008000019 */
[----:B------:R1:W-:Y:S01]  /*5b90*/  @!UP0 UTMALDG.3D [UR24], [UR4], desc[UR16] ;  /* 0x00001018040085b4 */ /* 0x0003e20008011000 */
[----:B------:R-:W-:Y:S05]  /*5ba0*/  VOTEU.ALL UP0, P1 ;  /* 0x0000000000ff7886 */ /* 0x000fea0000800000 */
[----:B------:R1:W-:Y:S01]  /*5bb0*/  @!UP0 UTMALDG.3D [UR8], [UR4], desc[UR16] ;  /* 0x00001008040085b4 */ /* 0x0003e20008011000 */
[----:B------:R1:W-:Y:S01]  /*5bc0*/  @!P1 SYNCS.ARRIVE.TRANS64.RED.A0TR RZ, [UR21+0xe0], R0 ;  /* 0x0000e000ffff99a7 */ /* 0x0003e20008300415 */
[----:B------:R-:W-:Y:S01]  /*5bd0*/  SYNCS.ARRIVE.TRANS64.RED.A1T0 RZ, [UR6], RZ ;  /* 0x000000ffffff79a7 */ /* 0x000fe20008100406 */
[----:B------:R-:W3:Y:S02]  /*5be0*/  SYNCS.PHASECHK.TRANS64.TRYWAIT P0, [UR21+0x108], R9 ;  /* 0x00010809ff0075a7 */ /* 0x000ee40008001115 */
[----:B-1-3--:R-:W-:Y:S05]  /*5bf0*/  @!P0 BRA `(.L_x_105) ;  /* 0x0000004400a88947 */ /* 0x00afea0003800000 */
.L_x_216:
[----:B------:R-:W-:Y:S01]  /*5c00*/  UPLOP3.LUT UP2, UPT, UPT, UPT, UPT, 0x80, 0x8 ;  /* 0x000000000008789c */ /* 0x000fe20003f4f070 */
[----:B------:R-:W-:Y:S01]  /*5c10*/  @!P1 IADD3 R6, P0, PT, R16, 0x580, RZ ;  /* 0x0000058010069810 */ /* 0x000fe20007f1e0ff */
[----:B------:R-:W-:Y:S01]  /*5c20*/  UMOV UR6, 0x0 ;  /* 0x0000000000067882 */ /* 0x000fe20000000000 */
[----:B------:R-:W-:Y:S01]  /*5c30*/  UMOV UR7, 0x10000000 ;  /* 0x1000000000077882 */ /* 0x000fe20000000000 */
[----:B------:R-:W-:Y:S01]  /*5c40*/  VOTEU.ALL UP0, P1 ;  /* 0x0000000000ff7886 */ /* 0x000fe20000800000 */
[----:B------:R-:W-:Y:S01]  /*5c50*/  @!P1 R2UR UR5, R6 ;  /* 0x00000000060592ca */ /* 0x000fe200000e0000 */
[----:B-1----:R-:W-:Y:S01]  /*5c60*/  @!P1 IMAD.X R0, RZ, RZ, R17, P0 ;  /* 0x000000ffff009224 */ /* 0x002fe200000e0611 */
[----:B------:R-:W-:Y:S01]  /*5c70*/  UMOV UR19, UR43 ;  /* 0x0000002b00137c82 */ /* 0x000fe20008000000 */
[----:B------:R-:W-:Y:S01]  /*5c80*/  UMOV UR20, UR36 ;  /* 0x0000002400147c82 */ /* 0x000fe20008000000 */
[----:B------:R-:W-:Y:S01]  /*5c90*/  @!UP0 UIADD3 UR18, UPT, UPT, UR42, 0x30, URZ ;  /* 0x000000302a128890 */ /* 0x000fe2000fffe0ff */
[----:B------:R-:W-:Y:S01]  /*5ca0*/  R2UR UR24, R52 ;  /* 0x00000000341872ca */ /* 0x000fe200000e0000 */
[----:B------:R-:W-:Y:S01]  /*5cb0*/  @!UP0 UIADD3 UR16, UPT, UPT, UR21, 0x3200, URZ ;  /* 0x0000320015108890 */ /* 0x000fe2000fffe0ff */
[----:B------:R-:W-:Y:S01]  /*5cc0*/  @!P1 R2UR UR4, R0 ;  /* 0x00000000000492ca */ /* 0x000fe200000e0000 */
[----:B------:R-:W-:Y:S01]  /*5cd0*/  @!UP0 UIADD3 UR17, UPT, UPT, UR21, 0xe8, URZ ;  /* 0x000000e815118890 */ /* 0x000fe2000fffe0ff */
[----:B------:R-:W-:Y:S01]  /*5ce0*/  ISETP.NE.AND P0, PT, R14, 0x2, PT ;  /* 0x000000020e00780c */ /* 0x000fe20003f05270 */
[----:B------:R-:W-:Y:S01]  /*5cf0*/  @!UP0 UIADD3 UR10, UPT, UPT, UR42, 0x70, URZ ;  /* 0x000000702a0a8890 */ /* 0x000fe2000fffe0ff */
[----:B------:R-:W-:Y:S01]  /*5d00*/  LOP3.LUT R15, R15, 0x1, RZ, 0x3c, !PT ;  /* 0x000000010f0f7812 */ /* 0x000fe200078e3cff */
[----:B------:R-:W-:Y:S01]  /*5d10*/  @!UP0 UIADD3 UR8, UPT, UPT, UR21, 0x3a00, URZ ;  /* 0x00003a0015088890 */ /* 0x000fe2000fffe0ff */
[----:B------:R-:W-:Y:S01]  /*5d20*/  IMAD.U32 R8, RZ, RZ, UR5 ;  /* 0x00000005ff087e24 */ /* 0x000fe2000f8e00ff */
[----:B------:R-:W-:Y:S01]  /*5d30*/  VOTEU.ALL UP0, P1 ;  /* 0x0000000000ff7886 */ /* 0x000fe20000800000 */
[----:B------:R-:W-:Y:S01]  /*5d40*/  UMOV UR11, UR43 ;  /* 0x0000002b000b7c82 */ /* 0x000fe20008000000 */
[----:B------:R-:W-:Y:S01]  /*5d50*/  UMOV UR12, UR36 ;  /* 0x00000024000c7c82 */ /* 0x000fe20008000000 */
[----:B------:R-:W-:Y:S01]  /*5d60*/  UMOV UR9, UR17 ;  /* 0x0000001100097c82 */ /* 0x000fe20008000000 */
[----:B------:R-:W-:Y:S01]  /*5d70*/  SEL R0, RZ, 0x1, P0 ;  /* 0x00000001ff007807 */ /* 0x000fe20000000000 */
[----:B------:R-:W-:Y:S01]  /*5d80*/  UIADD3 UR28, UPT, UPT, UR13, UR24, URZ ;  /* 0x000000180d1c7290 */ /* 0x000fe2000fffe0ff */
[----:B------:R-:W-:Y:S01]  /*5d90*/  IMAD.U32 R9, RZ, RZ, UR4 ;  /* 0x00000004ff097e24 */ /* 0x000fe2000f8e00ff */
[----:B------:R-:W-:Y:S01]  /*5da0*/  @!P1 R2UR UR4, R8 ;  /* 0x00000000080492ca */ /* 0x000fe200000e0000 */
[----:B------:R-:W-:Y:S01]  /*5db0*/  UMOV UR36, UR29 ;  /* 0x0000001d00247c82 */ /* 0x000fe20008000000 */
[----:B------:R-:W-:Y:S02]  /*5dc0*/  LOP3.LUT R13, R13, R0, RZ, 0x3c, !PT ;  /* 0x000000000d0d7212 */ /* 0x000fe400078e3cff */
[----:B------:R-:W-:Y:S02]  /*5dd0*/  @!P1 R2UR UR5, R9 ;  /* 0x00000000090592ca */ /* 0x000fe400000e0000 */
[----:B------:R-:W-:Y:S11]  /*5de0*/  SEL R14, R14, RZ, P0 ;  /* 0x000000ff0e0e7207 */ /* 0x000ff60000000000 */
[----:B------:R1:W-:Y:S01]  /*5df0*/  @!UP0 UTMALDG.3D [UR16], [UR4], desc[UR6] ;  /* 0x00000610040085b4 */ /* 0x0003e20008011000 */
[----:B------:R-:W-:Y:S05]  /*5e00*/  VOTEU.ALL UP0, P1 ;  /* 0x0000000000ff7886 */ /* 0x000fea0000800000 */
[----:B------:R3:W-:Y:S01]  /*5e10*/  @!UP0 UTMALDG.3D [UR8], [UR4], desc[UR6] ;  /* 0x00000608040085b4 */ /* 0x0007e20008011000 */
[----:B------:R3:W-:Y:S01]  /*5e20*/  @!P1 SYNCS.ARRIVE.TRANS64.RED.A0TR RZ, [UR21+0xe8], R7 ;  /* 0x0000e807ffff99a7 */ /* 0x0007e20008300415 */
[----:B------:R-:W-:Y:S01]  /*5e30*/  SYNCS.ARRIVE.TRANS64.RED.A1T0 RZ, [UR37], RZ ;  /* 0x000000ffffff79a7 */ /* 0x000fe20008100425 */
[----:B-1----:R-:W-:Y:S01]  /*5e40*/  UIADD3 UR20, UPT, UPT, UR14, UR63, URZ ;  /* 0x0000003f0e147290 */ /* 0x002fe2000fffe0ff */
[----:B------:R-:W-:Y:S11]  /*5e50*/  BRA.U UP1, `(.L_x_106) ;  /* 0xfffffff101047547 */ /* 0x000ff6000b83ffff */
[----:B------:R-:W-:-:S04]  /*5e60*/  SHF.L.U32 R2, R15, 0x1f, RZ ;  /* 0x0000001f0f027819 */ /* 0x000fc800000006ff */
[----:B------:R-:W1:Y:S02]  /*5e70*/  SYNCS.PHASECHK.TRANS64.TRYWAIT P0, [UR21+0xf0], R2 ;  /* 0x0000f002ff0075a7 */ /* 0x000e640008001115 */
[----:B-1----:R-:W-:Y:S05]  /*5e80*/  @!P0 BRA `(.L_x_107) ;  /* 0x00000044001c8947 */ /* 0x002fea0003800000 */
.L_x_218:
[----:B------:R-:W4:Y:S02]  /*5e90*/  SYNCS.PHASECHK.TRANS64.TRYWAIT P0, [UR21+0xf8], R2 ;  /* 0x0000f802ff0075a7 */ /* 0x000f240008001115 */
[----:B----4-:R-:W-:Y:S05]  /*5ea0*/  @!P0 BRA `(.L_x_108) ;  /* 0x00000044002c8947 */ /* 0x010fea0003800000 */
.L_x_220:
[----:B------:R-:W4:Y:S02]  /*5eb0*/  SYNCS.PHASECHK.TRANS64.TRYWAIT P0, [UR21+0x100], R2 ;  /* 0x00010002ff0075a7 */ /* 0x000f240008001115 */
[----:B----4-:R-:W-:Y:S05]  /*5ec0*/  @!P0 BRA `(.L_x_109) ;  /* 0x00000044003c8947 */ /* 0x010fea0003800000 */
.L_x_222:
[----:B-1----:R-:W-:-:S07]  /*5ed0*/  MOV R0, UR21 ;  /* 0x0000001500007c02 */ /* 0x002fce0008000f00 */
.L_x_110:
[----:B-1----:R-:W-:-:S04]  /*5ee0*/  SHF.L.U32 R2, R15, 0x1f, RZ ;  /* 0x0000001f0f027819 */ /* 0x002fc800000006ff */
[----:B------:R1:W4:Y:S03]  /*5ef0*/  SYNCS.PHASECHK.TRANS64.TRYWAIT P0, [R0+URZ+0x108], R2 ;  /* 0x00010802000075a7 */ /* 0x00032600080011ff */
[----:B----4-:R-:W-:Y:S05]  /*5f00*/  @!P0 NANOSLEEP.SYNCS 0x989680 ;  /* 0x009896800000895d */ /* 0x010fea0003900000 */
[----:B------:R-:W4:Y:S02]  /*5f10*/  @!P0 SYNCS.PHASECHK.TRANS64 P0, [R0+URZ+0x108], R2 ;  /* 0x00010802000085a7 */ /* 0x000f2400080010ff */
[----:B--234-:R-:W-:Y:S05]  /*5f20*/  @P0 EXIT ;  /* 0x000000000000094d */ /* 0x01cfea0003800000 */
[----:B------:R-:W-:Y:S05]  /*5f30*/  BRA `(.L_x_110) ;  /* 0xfffffffc00e87947 */ /* 0x000fea000383ffff */
.L_x_95:
[----:B------:R-:W-:-:S06]  /*5f40*/  UISETP.GE.AND UP0, UPT, UR25, 0x4, UPT ;  /* 0x000000041900788c */ /* 0x000fcc000bf06270 */
[----:B------:R-:W-:-:S13]  /*5f50*/  PLOP3.LUT P0, PT, PT, PT, UP0, 0x80, 0x8 ;  /* 0x000000000008781c */ /* 0x000fda0003f0f008 */
[----:B-1----:R-:W-:Y:S05]  /*5f60*/  @!P0 EXIT ;  /* 0x000000000000894d */ /* 0x002fea0003800000 */
[----:B------:R-:W-:Y:S01]  /*5f70*/  BAR.SYNC.DEFER_BLOCKING 0x6, 0xa0 ;  /* 0x0182800000007b1d */ /* 0x000fe20000010000 */
[----:B------:R-:W-:Y:S01]  /*5f80*/  IMAD.SHL.U32 R49, R61, 0x10, RZ ;  /* 0x000000103d317824 */ /* 0x000fe200078e00ff */
[----:B------:R-:W-:Y:S01]  /*5f90*/  CS2R R58, SRZ ;  /* 0x00000000003a7805 */ /* 0x000fe2000001ff00 */
[----:B------:R-:W-:Y:S02]  /*5fa0*/  IMAD.SHL.U32 R5, R51, 0x200, RZ ;  /* 0x0000020033057824 */ /* 0x000fe400078e00ff */
[----:B------:R-:W-:Y:S01]  /*5fb0*/  IMAD.U32 R23, R61, 0x10000, RZ ;  /* 0x000100003d177824 */ /* 0x000fe200078e00ff */
[----:B------:R-:W-:Y:S01]  /*5fc0*/  UMOV UR43, 0x400 ;  /* 0x00000400002b7882 */ /* 0x000fe20000000000 */
[----:B------:R-:W-:Y:S01]  /*5fd0*/  LOP3.LUT R48, R49, 0x5b0, RZ, 0xc0, !PT ;  /* 0x000005b031307812 */ /* 0x000fe200078ec0ff */
[----:B------:R-:W-:Y:S01]  /*5fe0*/  ULEA UR43, UR47, UR43, 0x18 ;  /* 0x0000002b2f2b7291 */ /* 0x000fe2000f8ec0ff */
[----:B------:R-:W1:Y:S01]  /*5ff0*/  LDC.64 R44, c[0x0][0x888] ;  /* 0x00022200ff2c7b82 */ /* 0x000e620000000a00 */
[----:B------:R-:W-:Y:S01]  /*6000*/  IMAD.SHL.U32 R4, R61, 0x2, RZ ;  /* 0x000000023d047824 */ /* 0x000fe200078e00ff */
[----:B------:R-:W-:Y:S01]  /*6010*/  LOP3.LUT R48, R48, 0x200, R5, 0xf8, !PT ;  /* 0x0000020030307812 */ /* 0x000fe200078ef805 */
[----:B------:R-:W-:Y:S01]  /*6020*/  IMAD.SHL.U32 R5, R51, 0x200000, RZ ;  /* 0x0020000033057824 */ /* 0x000fe200078e00ff */
[C---:B------:R-:W-:Y:S01]  /*6030*/  LOP3.LUT R6, R49.reuse, 0x40, RZ, 0xc0, !PT ;  /* 0x0000004031067812 */ /* 0x040fe200078ec0ff */
[----:B------:R-:W-:Y:S01]  /*6040*/  UIADD3 UR4, UPT, UPT, UR43, 0x200, URZ ;  /* 0x000002002b047890 */ /* 0x000fe2000fffe0ff */
[----:B------:R-:W-:Y:S01]  /*6050*/  LOP3.LUT P0, RZ, R49, 0x40, RZ, 0xc0, !PT ;  /* 0x0000004031ff7812 */ /* 0x000fe2000780c0ff */
[----:B------:R-:W-:Y:S01]  /*6060*/  IMAD.MOV.U32 R60, RZ, RZ, 0x1 ;  /* 0x00000001ff3c7424 */ /* 0x000fe200078e00ff */
[----:B------:R-:W2:Y:S01]  /*6070*/  LDC.64 R46, c[0x0][0x890] ;  /* 0x00022400ff2e7b82 */ /* 0x000ea20000000a00 */
[----:B------:R-:W-:Y:S01]  /*6080*/  LOP3.LUT R5, R5, 0x200000, RZ, 0xc0, !PT ;  /* 0x0020000005057812 */ /* 0x000fe200078ec0ff */
[----:B------:R-:W-:Y:S01]  /*6090*/  IMAD.MOV.U32 R22, RZ, RZ, RZ ;  /* 0x000000ffff167224 */ /* 0x000fe200078e00ff */
[----:B------:R-:W-:Y:S01]  /*60a0*/  LOP3.LUT R4, R6, 0x8, R4, 0xf8, !PT ;  /* 0x0000000806047812 */ /* 0x000fe200078ef804 */
[----:B------:R-:W-:Y:S01]  /*60b0*/  IMAD.MOV.U32 R56, RZ, RZ, RZ ;  /* 0x000000ffff387224 */ /* 0x000fe200078e00ff */
[----:B------:R-:W-:Y:S01]  /*60c0*/  LOP3.LUT R23, R5, 0x400000, R23, 0xf8, !PT ;  /* 0x0040000005177812 */ /* 0x000fe200078ef817 */
[----:B------:R-:W-:Y:S01]  /*60d0*/  IMAD.U32 R53, RZ, RZ, UR4 ;  /* 0x00000004ff357e24 */ /* 0x000fe2000f8e00ff */
[----:B------:R-:W3:Y:S01]  /*60e0*/  LDS R0, [UR43+0x1d0] ;  /* 0x0001d02bff007984 */ /* 0x000ee20008000800 */
[----:B------:R-:W4:Y:S01]  /*60f0*/  LDC.64 R42, c[0x0][0x8b0] ;  /* 0x00022c00ff2a7b82 */ /* 0x000f220000000a00 */
[----:B------:R-:W-:Y:S01]  /*6100*/  LOP3.LUT R48, R48, R4, RZ, 0xfc, !PT ;  /* 0x0000000430307212 */ /* 0x000fe200078efcff */
[----:B------:R-:W1:Y:S01]  /*6110*/  LDCU UR60, c[0x0][0x370] ;  /* 0x00006e00ff3c77ac */ /* 0x000e620008000800 */
[----:B------:R-:W-:Y:S01]  /*6120*/  LOP3.LUT R61, R61, 0x60, RZ, 0xc0, !PT ;  /* 0x000000603d3d7812 */ /* 0x000fe200078ec0ff */
[----:B------:R-:W1:Y:S04]  /*6130*/  LDCU UR42, c[0x0][0xb0c] ;  /* 0x00016180ff2a77ac */ /* 0x000e680008000800 */
[----:B------:R-:W1:Y:S01]  /*6140*/  LDC.64 R40, c[0x0][0x8a8] ;  /* 0x00022a00ff287b82 */ /* 0x000e620000000a00 */
[----:B------:R-:W1:Y:S01]  /*6150*/  LDCU UR39, c[0x0][0xb30] ;  /* 0x00016600ff2777ac */ /* 0x000e620008000800 */
[----:B------:R-:W1:Y:S01]  /*6160*/  LDCU.64 UR54, c[0x0][0x888] ;  /* 0x00011100ff3677ac */ /* 0x000e620008000a00 */
[----:B------:R-:W1:Y:S01]  /*6170*/  LDCU.64 UR40, c[0x0][0xb28] ;  /* 0x00016500ff2877ac */ /* 0x000e620008000a00 */
[----:B------:R-:W1:Y:S01]  /*6180*/  LDCU.128 UR56, c[0x0][0xb10] ;  /* 0x00016200ff3877ac */ /* 0x000e620008000c00 */
[----:B------:R-:W1:Y:S01]  /*6190*/  LDCU UR53, c[0x0][0x374] ;  /* 0x00006e80ff3577ac */ /* 0x000e620008000800 */
[----:B------:R-:W-:Y:S01]  /*61a0*/  UMOV UR52, URZ ;  /* 0x000000ff00347c82 */ /* 0x000fe20008000000 */
[----:B------:R-:W-:Y:S01]  /*61b0*/  UMOV UR46, URZ ;  /* 0x000000ff002e7c82 */ /* 0x000fe20008000000 */
[----:B---3--:R-:W-:Y:S01]  /*61c0*/  IMAD.IADD R23, R0, 0x1, R23 ;  /* 0x0000000100177824 */ /* 0x008fe200078e0217 */
[----:B--2---:R-:W-:-:S07]  /*61d0*/  P2R R0, PR, RZ, 0x1 ;  /* 0x00000001ff007803 */ /* 0x004fce0000000000 */
.L_x_154:
[----:B------:R-:W-:Y:S02]  /*61e0*/  LEA R3, R56, UR43, 0x3 ;  /* 0x0000002b38037c11 */ /* 0x000fe4000f8e18ff */
[----:B------:R-:W-:Y:S02]  /*61f0*/  SHF.L.U32 R0, R58, 0x1f, RZ ;  /* 0x0000001f3a007819 */ /* 0x000fe400000006ff */
[----:B-1----:R-:W-:Y:S02]  /*6200*/  LEA R4, R56, UR43, 0x4 ;  /* 0x0000002b38047c11 */ /* 0x002fe4000f8e20ff */
[----:B------:R-:W2:Y:S02]  /*6210*/  SYNCS.PHASECHK.TRANS64.TRYWAIT P0, [R3+URZ+0x120], R0 ;  /* 0x00012000030075a7 */ /* 0x000ea400080011ff */
[----:B--2---:R-:W-:Y:S05]  /*6220*/  @!P0 BRA `(.L_x_111) ;  /* 0x00000040007c8947 */ /* 0x004fea0003800000 */
.L_x_223:
[----:B------:R-:W3:Y:S01]  /*6230*/  LDS.128 R4, [R4+0x1b0] ;  /* 0x0001b00004047984 */ /* 0x000ee20000000c00 */
[----:B------:R-:W-:Y:S01]  /*6240*/  UISETP.GE.AND UP0, UPT, UR45, 0x1, UPT ;  /* 0x000000012d00788c */ /* 0x000fe2000bf06270 */
[----:B------:R-:W-:Y:S01]  /*6250*/  @!PT LDS RZ, [RZ] ;  /* 0x00000000fffff984 */ /* 0x000fe20000000800 */
[----:B------:R-:W-:Y:S01]  /*6260*/  @!PT LDS RZ, [RZ] ;  /* 0x00000000fffff984 */ /* 0x000fe20000000800 */
[----:B------:R-:W-:Y:S01]  /*6270*/  @!PT LDS RZ, [RZ] ;  /* 0x00000000fffff984 */ /* 0x000fe20000000800 */
[----:B------:R-:W-:Y:S01]  /*6280*/  @!PT LDS RZ, [RZ] ;  /* 0x00000000fffff984 */ /* 0x000fe20000000800 */
[----:B------:R1:W-:Y:S06]  /*6290*/  MEMBAR.ALL.CTA ;  /* 0x0000000000007992 */ /* 0x0003ec0000008000 */
[----:B-1----:R-:W1:Y:S01]  /*62a0*/  FENCE.VIEW.ASYNC.S ;  /* 0x00000000000073c6 */ /* 0x002e620000000000 */
[----:B---3--:R-:W-:Y:S11]  /*62b0*/  LOP3.LUT P0, RZ, R6, 0x1, RZ, 0xc0, !PT ;  /* 0x0000000106ff7812 */ /* 0x008ff6000780c0ff */
[----:B------:R-:W-:Y:S02]  /*62c0*/  @!UPT UIADD3 URZ, UPT, UPT, URZ, URZ, URZ ;  /* 0x000000fffffff290 */ /* 0x000fe4000fffe0ff */
[----:B-1----:R-:W-:Y:S01]  /*62d0*/  VOTEU.ANY UP1, P0 ;  /* 0x0000000000ff7886 */ /* 0x002fe20000020100 */
[----:B------:R-:W-:Y:S01]  /*62e0*/  PLOP3.LUT P0, PT, PT, PT, UP1, 0x80, 0x8 ;  /* 0x000000000008781c */ /* 0x000fe20003f0f018 */
[----:B------:R-:W-:Y:S11]  /*62f0*/  UP2UR UR62, UPR, URZ, 0x2 ;  /* 0x00000002ff3e7883 */ /* 0x000ff60008000000 */
[----:B------:R-:W-:Y:S01]  /*6300*/  @!UPT UIADD3 URZ, UPT, UPT, URZ, URZ, URZ ;  /* 0x000000fffffff290 */ /* 0x000fe2000fffe0ff */
[----:B--2---:R-:W-:Y:S02]  /*6310*/  @P0 SHF.R.U32.HI R0, RZ, 0x10, R5 ;  /* 0x00000010ff000819 */ /* 0x004fe40000011605 */
        /* <DEDUP_REMOVED lines=12> */
[----:B------:R-:W2:Y:S01]  /*63e0*/  LDCU UR12, c[0x0][0xb20] ;  /* 0x00016400ff0c77ac */ /* 0x000ea20008000800 */
[----:B------:R-:W-:Y:S02]  /*63f0*/  UIMAD.WIDE.U32 UR4, UR53, UR59, URZ ;  /* 0x0000003b350472a5 */ /* 0x000fe4000f8e00ff */
[----:B------:R-:W-:Y:S02]  /*6400*/  UIMAD.WIDE.U32 UR6, UR60, UR56, URZ ;  /* 0x000000383c0672a5 */ /* 0x000fe4000f8e00ff */
[----:B------:R-:W-:Y:S02]  /*6410*/  UISETP.NE.AND UP0, UPT, UR58, 0x1, UPT ;  /* 0x000000013a00788c */ /* 0x000fe4000bf05270 */
[----:B------:R-:W-:Y:S02]  /*6420*/  UIMAD.WIDE.U32 UR8, UR37, UR59, URZ ;  /* 0x0000003b250872a5 */ /* 0x000fe4000f8e00ff */
[----:B------:R-:W-:Y:S02]  /*6430*/  UIMAD.WIDE.U32 UR10, UR38, UR56, URZ ;  /* 0x00000038260a72a5 */ /* 0x000fe4000f8e00ff */
[----:B------:R-:W-:Y:S02]  /*6440*/  UISETP.NE.AND UP1, UPT, UR42, 0x1, UPT ;  /* 0x000000012a00788c */ /* 0x000fe4000bf25270 */
[----:B------:R-:W-:Y:S01]  /*6450*/  UISETP.NE.AND UP2, UPT, UR45, 0x1, UPT ;  /* 0x000000012d00788c */ /* 0x000fe2000bf45270 */
[----:B------:R-:W-:Y:S02]  /*6460*/  UMOV UR4, UR5 ;  /* 0x0000000500047c82 */ /* 0x000fe40008000000 */
[----:B--2---:R-:W-:Y:S03]  /*6470*/  USHF.R.U32.HI UR5, URZ, UR12, UR4 ;  /* 0x0000000cff057299 */ /* 0x004fe60008011604 */
[----:B------:R-:W-:Y:S02]  /*6480*/  UMOV UR4, UR7 ;  /* 0x0000000700047c82 */ /* 0x000fe40008000000 */
[----:B------:R-:W-:Y:S02]  /*6490*/  USHF.R.U32.HI UR7, URZ, UR57, UR4 ;  /* 0x00000039ff077299 */ /* 0x000fe40008011604 */
[----:B------:R-:W-:Y:S02]  /*64a0*/  USEL UR4, UR53, UR5, !UP0 ;  /* 0x0000000535047287 */ /* 0x000fe4000c000000 */
[----:B------:R-:W-:Y:S01]  /*64b0*/  USEL UR7, UR60, UR7, !UP1 ;  /* 0x000000073c077287 */ /* 0x000fe2000c800000 */
[----:B------:R-:W-:Y:S01]  /*64c0*/  UMOV UR5, UR9 ;  /* 0x0000000900057c82 */ /* 0x000fe20008000000 */
[----:B------:R-:W-:Y:S02]  /*64d0*/  UIMAD.WIDE.U32 UR8, UR4, UR40, URZ ;  /* 0x00000028040872a5 */ /* 0x000fe4000f8e00ff */
[----:B------:R-:W-:Y:S03]  /*64e0*/  USHF.R.U32.HI UR6, URZ, UR12, UR5 ;  /* 0x0000000cff067299 */ /* 0x000fe60008011605 */
[----:B------:R-:W-:Y:S01]  /*64f0*/  UMOV UR5, UR11 ;  /* 0x0000000b00057c82 */ /* 0x000fe20008000000 */
[----:B------:R-:W-:Y:S02]  /*6500*/  UIMAD.WIDE.U32 UR10, UR7, UR40, URZ ;  /* 0x00000028070a72a5 */ /* 0x000fe4000f8e00ff */
[----:B------:R-:W-:Y:S02]  /*6510*/  USHF.R.U32.HI UR12, URZ, UR57, UR5 ;  /* 0x00000039ff0c7299 */ /* 0x000fe40008011605 */
[----:B------:R-:W-:Y:S01]  /*6520*/  USEL UR6, UR37, UR6, !UP0 ;  /* 0x0000000625067287 */ /* 0x000fe2000c000000 */
[----:B------:R-:W-:Y:S02]  /*6530*/  UMOV UR5, UR9 ;  /* 0x0000000900057c82 */ /* 0x000fe40008000000 */
[----:B------:R-:W-:Y:S01]  /*6540*/  UMOV UR10, UR11 ;  /* 0x0000000b000a7c82 */ /* 0x000fe20008000000 */
[----:B------:R-:W-:Y:S02]  /*6550*/  @UP2 USHF.R.U32.HI UR4, URZ, UR41, UR5 ;  /* 0x00000029ff042299 */ /* 0x000fe40008011605 */
[----:B------:R-:W-:Y:S02]  /*6560*/  @UP2 USHF.R.U32.HI UR7, URZ, UR41, UR10 ;  /* 0x00000029ff072299 */ /* 0x000fe4000801160a */
[----:B------:R-:W-:Y:S02]  /*6570*/  UIMAD UR4, UR45, UR4, URZ ;  /* 0x000000042d0472a4 */ /* 0x000fe4000f8e02ff */
        /* <DEDUP_REMOVED lines=8> */
[----:B------:R-:W-:Y:S02]  /*6600*/  USEL UR11, UR6, UR4, !UP2 ;  /* 0x00000004060b7287 */ /* 0x000fe4000d000000 */
[----:B------:R-:W-:Y:S02]  /*6610*/  UIADD3 UR8, UPT, UPT, -UR5, URZ, URZ ;  /* 0x000000ff05087290 */ /* 0x000fe4000fffe1ff */
[----:B------:R-:W-:Y:S01]  /*6620*/  UIADD3 UR10, UPT, UPT, -UR11, URZ, URZ ;  /* 0x000000ff0b0a7290 */ /* 0x000fe2000fffe1ff */
[----:B------:R-:W-:Y:S01]  /*6630*/  @!UP0 UMOV UR4, UR9 ;  /* 0x0000000900048c82 */ /* 0x000fe20008000000 */
[----:B------:R-:W-:Y:S02]  /*6640*/  UIADD3 UR9, UPT, UPT, -UR6, URZ, URZ ;  /* 0x000000ff06097290 */ /* 0x000fe4000fffe1ff */
[----:B------:R-:W-:Y:S02]  /*6650*/  @!UP0 USHF.R.U32.HI UR4, URZ, UR41, UR4 ;  /* 0x00000029ff048299 */ /* 0x000fe40008011604 */
[----:B------:R-:W-:Y:S02]  /*6660*/  UIMAD UR10, UR45, UR10, UR6 ;  /* 0x0000000a2d0a72a4 */ /* 0x000fe4000f8e0206 */
[----:B------:R-:W-:Y:S04]  /*6670*/  @!UP0 USEL UR4, UR5, UR4, !UP2 ;  /* 0x0000000405048287 */ /* 0x000fe8000d000000 */
[----:B------:R-:W-:Y:S02]  /*6680*/  @!UP0 UIMAD UR10, UR7, UR10, UR4 ;  /* 0x0000000a070a82a4 */ /* 0x000fe4000f8e0204 */
[----:B------:R-:W-:Y:S02]  /*6690*/  @!UP0 UIADD3 UR11, UPT, UPT, UR11, -UR4, URZ ;  /* 0x800000040b0b8290 */ /* 0x000fe4000fffe0ff */
[----:B------:R-:W-:Y:S02]  /*66a0*/  UIMAD UR7, UR42, UR8, UR38 ;  /* 0x000000082a0772a4 */ /* 0x000fe4000f8e0226 */
[----:B------:R-:W-:Y:S02]  /*66b0*/  @!UP0 UIMAD UR6, UR11, UR45, UR5 ;  /* 0x0000002d0b0682a4 */ /* 0x000fe4000f8e0205 */
[----:B------:R-:W-:Y:S01]  /*66c0*/  UIMAD UR4, UR58, UR9, UR37 ;  /* 0x000000093a0472a4 */ /* 0x000fe2000f8e0225 */
[----:B------:R-:W-:Y:S02]  /*66d0*/  @!UP0 UMOV UR5, UR10 ;  /* 0x0000000a00058c82 */ /* 0x000fe40008000000 */
[----:B------:R-:W-:Y:S02]  /*66e0*/  UIMAD UR38, UR5, UR42, UR7 ;  /* 0x0000002a052672a4 */ /* 0x000fe4000f8e0207 */
[----:B------:R-:W-:Y:S11]  /*66f0*/  UIMAD UR37, UR6, UR58, UR4 ;  /* 0x0000003a062572a4 */ /* 0x000ff6000f8e0204 */
[----:B------:R-:W-:Y:S01]  /*6700*/  @!UPT UIADD3 URZ, UPT, UPT, URZ, URZ, URZ ;  /* 0x000000fffffff290 */ /* 0x000fe2000fffe0ff */
.L_x_112:
[----:B------:R-:W-:Y:S01]  /*6710*/  UISETP.NE.AND UP0, UPT, UR39, 0x1, UPT ;  /* 0x000000012700788c */ /* 0x000fe2000bf05270 */
[----:B------:R-:W-:Y:S01]  /*6720*/  LOP3.LUT P0, RZ, R53, 0x90, RZ, 0xc0, !PT ;  /* 0x0000009035ff7812 */ /* 0x000fe2000780c0ff */
[----:B------:R-:W-:Y:S01]  /*6730*/  USHF.L.U32 UR50, UR20, 0x6, URZ ;  /* 0x0000000614327899 */ /* 0x000fe200080006ff */
[----:B------:R-:W-:Y:S01]  /*6740*/  BSSY.RECONVERGENT B6, `(.L_x_113) ;  /* 0x0000034000067945 */ /* 0x000fe20003800200 */
[----:B------:R-:W-:Y:S01]  /*6750*/  USHF.L.U32 UR49, UR28, 0x7, URZ ;  /* 0x000000071c317899 */ /* 0x000fe200080006ff */
[----:B------:R-:W-:Y:S06]  /*6760*/  IADD3 R56, PT, PT, R56, 0x1, RZ ;  /* 0x0000000138387810 */ /* 0x000fec0007ffe0ff */
[----:B------:R-:W2:Y:S01]  /*6770*/  @!UP0 LDCU.128 UR12, c[0x0][0xb10] ;  /* 0x00016200ff0c87ac */ /* 0x000ea20008000c00 */
[----:B------:R-:W3:Y:S01]  /*6780*/  @!UP0 LDCU UR5, c[0x0][0xb0c] ;  /* 0x00016180ff0587ac */ /* 0x000ee20008000800 */
[----:B------:R-:W4:Y:S01]  /*6790*/  @!UP0 LDCU UR10, c[0x0][0xb20] ;  /* 0x00016400ff0a87ac */ /* 0x000f220008000800 */
[----:B--2---:R-:W-:Y:S02]  /*67a0*/  UIMAD.WIDE.U32 UR8, UR38, UR12, URZ ;  /* 0x0000000c260872a5 */ /* 0x004fe4000f8e00ff */
[----:B------:R-:W-:Y:S02]  /*67b0*/  UIMAD.WIDE.U32 UR6, UR37, UR15, URZ ;  /* 0x0000000f250672a5 */ /* 0x000fe4000f8e00ff */
[----:B------:R-:W-:Y:S03]  /*67c0*/  @!UP0 UISETP.NE.AND UP1, UPT, UR14, 0x1, UPT ;  /* 0x000000010e00888c */ /* 0x000fe6000bf25270 */
[----:B------:R-:W-:Y:S01]  /*67d0*/  @!UP0 UMOV UR4, UR9 ;  /* 0x0000000900048c82 */ /* 0x000fe20008000000 */
[----:B---3--:R-:W-:Y:S02]  /*67e0*/  @!UP0 UISETP.NE.AND UP2, UPT, UR5, 0x1, UPT ;  /* 0x000000010500888c */ /* 0x008fe4000bf45270 */
[----:B------:R-:W-:Y:S01]  /*67f0*/  @!UP0 USHF.R.U32.HI UR4, URZ, UR13, UR4 ;  /* 0x0000000dff048299 */ /* 0x000fe20008011604 */
[----:B------:R-:W-:Y:S02]  /*6800*/  @!UP0 UMOV UR6, UR7 ;  /* 0x0000000700068c82 */ /* 0x000fe40008000000 */
[----:B----4-:R-:W-:Y:S02]  /*6810*/  @!UP0 USHF.R.U32.HI UR6, URZ, UR10, UR6 ;  /* 0x0000000aff068299 */ /* 0x010fe40008011606 */
[----:B------:R-:W-:Y:S02]  /*6820*/  @!UP0 USEL UR7, UR38, UR4, !UP2 ;  /* 0x0000000426078287 */ /* 0x000fe4000d000000 */
[----:B------:R-:W-:Y:S04]  /*6830*/  @!UP0 USEL UR6, UR37, UR6, !UP1 ;  /* 0x0000000625068287 */ /* 0x000fe8000c800000 */
[----:B------:R-:W-:Y:S02]  /*6840*/  @!UP0 UIADD3 UR4, UPT, UPT, -UR7, UR6, URZ ;  /* 0x0000000607048290 */ /* 0x000fe4000fffe1ff */
[----:B------:R-:W-:Y:S02]  /*6850*/  @!UP0 UIADD3 UR6, UPT, UPT, UR7, -UR6, URZ ;  /* 0x8000000607068290 */ /* 0x000fe4000fffe0ff */
[----:B------:R-:W-:Y:S02]  /*6860*/  @!UP0 UIMAD UR38, UR4, UR5, UR38 ;  /* 0x00000005042682a4 */ /* 0x000fe4000f8e0226 */
[----:B------:R-:W-:Y:S01]  /*6870*/  @!UP0 UIMAD UR37, UR6, UR14, UR37 ;  /* 0x0000000e062582a4 */ /* 0x000fe2000f8e0225 */
[----:B------:R-:W-:Y:S11]  /*6880*/  @!P0 BRA `(.L_x_114) ;  /* 0x00000000007c8947 */ /* 0x000ff60003800000 */
[----:B------:R-:W2:Y:S01]  /*6890*/  LDCU.64 UR8, c[0x4][0x80] ;  /* 0x01001000ff0877ac */ /* 0x000ea20008000a00 */
[----:B------:R-:W-:Y:S01]  /*68a0*/  MOV R2, 0x0 ;  /* 0x0000000000027802 */ /* 0x000fe20000000f00 */
[----:B------:R-:W-:Y:S02]  /*68b0*/  HFMA2 R12, -RZ, RZ, 0, 5.9604644775390625e-08 ;  /* 0x00000001ff0c7431 */ /* 0x000fe400000001ff */
[----:B------:R-:W-:Y:S01]  /*68c0*/  IMAD.MOV.U32 R8, RZ, RZ, 0x70 ;  /* 0x00000070ff087424 */ /* 0x000fe200078e00ff */
[----:B------:R3:W4:Y:S01]  /*68d0*/  LDC.64 R14, c[0x4][R2] ;  /* 0x01000000020e7b82 */ /* 0x0007220000000a00 */
[----:B------:R-:W1:Y:S01]  /*68e0*/  LDCU.64 UR6, c[0x4][0x88] ;  /* 0x01001100ff0677ac */ /* 0x000e620008000a00 */
[----:B------:R-:W-:Y:S01]  /*68f0*/  IMAD.MOV.U32 R13, RZ, RZ, RZ ;  /* 0x000000ffff0d7224 */ /* 0x000fe200078e00ff */
[----:B------:R-:W1:Y:S01]  /*6900*/  LDCU.64 UR4, c[0x4][0x8] ;  /* 0x01000100ff0477ac */ /* 0x000e620008000a00 */
[----:B--2---:R-:W-:Y:S01]  /*6910*/  MOV R5, UR9 ;  /* 0x0000000900057c02 */ /* 0x004fe20008000f00 */
[----:B------:R-:W-:Y:S01]  /*6920*/  IMAD.U32 R4, RZ, RZ, UR8 ;  /* 0x00000008ff047e24 */ /* 0x000fe2000f8e00ff */
[----:B-1----:R-:W-:Y:S01]  /*6930*/  MOV R7, UR7 ;  /* 0x0000000700077c02 */ /* 0x002fe20008000f00 */
[----:B------:R-:W-:Y:S01]  /*6940*/  IMAD.U32 R6, RZ, RZ, UR6 ;  /* 0x00000006ff067e24 */ /* 0x000fe2000f8e00ff */
[----:B------:R-:W-:Y:S01]  /*6950*/  MOV R11, UR5 ;  /* 0x00000005000b7c02 */ /* 0x000fe20008000f00 */
[----:B------:R-:W-:Y:S02]  /*6960*/  IMAD.U32 R10, RZ, RZ, UR4 ;  /* 0x00000004ff0a7e24 */ /* 0x000fe4000f8e00ff */
[----:B------:R-:W-:Y:S07]  /*6970*/  LEPC R20, `(.L_x_115) ;  /* 0x000000001014794e */ /* 0x000fee0000000000 */
[----:B---345:R-:W-:Y:S05]  /*6980*/  CALL.ABS.NOINC R14 ;  /* 0x000000000e007343 */ /* 0x038fea0003c00000 */
.L_x_115:
[----:B------:R-:W1:Y:S01]  /*6990*/  LDCU.64 UR8, c[0x4][0x80] ;  /* 0x01001000ff0877ac */ /* 0x000e620008000a00 */
[----:B------:R-:W2:Y:S01]  /*69a0*/  LDC.64 R2, c[0x4][R2] ;  /* 0x0100000002027b82 */ /* 0x000ea20000000a00 */
[----:B------:R-:W-:Y:S02]  /*69b0*/  HFMA2 R12, -RZ, RZ, 0, 5.9604644775390625e-08 ;  /* 0x00000001ff0c7431 */ /* 0x000fe400000001ff */
[----:B------:R-:W-:Y:S02]  /*69c0*/  IMAD.MOV.U32 R8, RZ, RZ, 0x70 ;  /* 0x00000070ff087424 */ /* 0x000fe400078e00ff */
[----:B------:R-:W-:Y:S01]  /*69d0*/  IMAD.MOV.U32 R13, RZ, RZ, RZ ;  /* 0x000000ffff0d7224 */ /* 0x000fe200078e00ff */
[----:B------:R-:W3:Y:S01]  /*69e0*/  LDCU.64 UR6, c[0x4][0x88] ;  /* 0x01001100ff0677ac */ /* 0x000ee20008000a00 */
[----:B------:R-:W4:Y:S01]  /*69f0*/  LDCU.64 UR4, c[0x4][0x8] ;  /* 0x01000100ff0477ac */ /* 0x000f220008000a00 */
[----:B-1----:R-:W-:Y:S02]  /*6a00*/  MOV R4, UR8 ;  /* 0x0000000800047c02 */ /* 0x002fe40008000f00 */
[----:B------:R-:W-:Y:S02]  /*6a10*/  MOV R5, UR9 ;  /* 0x0000000900057c02 */ /* 0x000fe40008000f00 */
[----:B---3--:R-:W-:Y:S01]  /*6a20*/  MOV R7, UR7 ;  /* 0x0000000700077c02 */ /* 0x008fe20008000f00 */
[----:B------:R-:W-:Y:S01]  /*6a30*/  IMAD.U32 R6, RZ, RZ, UR6 ;  /* 0x00000006ff067e24 */ /* 0x000fe2000f8e00ff */
[----:B----4-:R-:W-:Y:S01]  /*6a40*/  MOV R11, UR5 ;  /* 0x00000005000b7c02 */ /* 0x010fe20008000f00 */
[----:B------:R-:W-:Y:S02]  /*6a50*/  IMAD.U32 R10, RZ, RZ, UR4 ;  /* 0x00000004ff0a7e24 */ /* 0x000fe4000f8e00ff */
[----:B------:R-:W-:Y:S07]  /*6a60*/  LEPC R20, `(.L_x_114) ;  /* 0x000000001014794e */ /* 0x000fee0000000000 */
[----:B--2---:R-:W-:Y:S05]  /*6a70*/  CALL.ABS.NOINC R2 ;  /* 0x0000000002007343 */ /* 0x004fea0003c00000 */
.L_x_114:
[----:B------:R-:W-:Y:S05]  /*6a80*/  BSYNC.RECONVERGENT B6 ;  /* 0x0000000000067941 */ /* 0x000fea0003800200 */
.L_x_113:
[----:B------:R-:W-:Y:S02]  /*6a90*/  ISETP.NE.U32.AND P0, PT, RZ, UR54, PT ;  /* 0x00000036ff007c0c */ /* 0x000fe4000bf05070 */
[C---:B------:R-:W-:Y:S02]  /*6aa0*/  ISETP.NE.U32.AND P1, PT, R46.reuse, RZ, PT ;  /* 0x000000ff2e00720c */ /* 0x040fe40003f25070 */
[----:B------:R-:W-:Y:S02]  /*6ab0*/  ISETP.NE.U32.AND P4, PT, R46, RZ, PT ;  /* 0x000000ff2e00720c */ /* 0x000fe40003f85070 */
[----:B------:R-:W-:Y:S02]  /*6ac0*/  ISETP.NE.AND.EX P0, PT, RZ, UR55, PT, P0 ;  /* 0x00000037ff007c0c */ /* 0x000fe4000bf05300 */
[C---:B------:R-:W-:Y:S02]  /*6ad0*/  ISETP.NE.AND.EX P1, PT, R47.reuse, RZ, PT, P1 ;  /* 0x000000ff2f00720c */ /* 0x040fe40003f25310 */
[----:B------:R-:W-:Y:S02]  /*6ae0*/  ISETP.NE.AND.EX P4, PT, R47, RZ, P0, P4 ;  /* 0x000000ff2f00720c */ /* 0x000fe40000785340 */
[----:B------:R-:W-:Y:S02]  /*6af0*/  ISETP.NE.U32.AND P5, PT, R42, RZ, PT ;  /* 0x000000ff2a00720c */ /* 0x000fe40003fa5070 */
[----:B------:R-:W-:Y:S02]  /*6b00*/  ISETP.NE.U32.AND P3, PT, RZ, UR54, PT ;  /* 0x00000036ff007c0c */ /* 0x000fe4000bf65070 */
[----:B------:R-:W-:Y:S02]  /*6b10*/  PLOP3.LUT P2, PT, PT, PT, PT, 0x8, 0x80 ;  /* 0x000000000080781c */ /* 0x000fe40003f4e170 */
[----:B------:R-:W-:Y:S02]  /*6b20*/  ISETP.NE.AND.EX P5, PT, R43, RZ, PT, P5 ;  /* 0x000000ff2b00720c */ /* 0x000fe40003fa5350 */
[----:B------:R-:W-:Y:S03]  /*6b30*/  ISETP.NE.AND.EX P3, PT, RZ, UR55, PT, P3 ;  /* 0x00000037ff007c0c */ /* 0x000fe6000bf65330 */
[----:B------:R-:W-:Y:S01]  /*6b40*/  @!P4 PLOP3.LUT P2, PT, P1, PT, PT, 0x80, 0x8 ;  /* 0x000000000008c81c */ /* 0x000fe20000f4f070 */
[----:B------:R-:W-:Y:S01]  /*6b50*/  @!UPT UIADD3 URZ, UPT, UPT, URZ, URZ, URZ ;  /* 0x000000fffffff290 */ /* 0x000fe2000fffe0ff */
[----:B------:R-:W-:Y:S11]  /*6b60*/  @!P1 BRA `(.L_x_116) ;  /* 0x0000000000309947 */ /* 0x000ff60003800000 */
[----:B------:R-:W-:Y:S01]  /*6b70*/  ISETP.NE.U32.AND P0, PT, R44, RZ, PT ;  /* 0x000000ff2c00720c */ /* 0x000fe20003f05070 */
[----:B------:R-:W2:Y:S01]  /*6b80*/  LDCU.64 UR4, c[0x0][0x358] ;  /* 0x00006b00ff0477ac */ /* 0x000ea20008000a00 */
[----:B------:R-:W-:Y:S02]  /*6b90*/  IMAD.MOV.U32 R50, RZ, RZ, 0x1 ;  /* 0x00000001ff327424 */ /* 0x000fe400078e00ff */
[----:B------:R-:W-:Y:S11]  /*6ba0*/  ISETP.NE.AND.EX P0, PT, R45, RZ, PT, P0 ;  /* 0x000000ff2d00720c */ /* 0x000ff60003f05300 */
[----:B------:R-:W-:Y:S02]  /*6bb0*/  @!UPT UIADD3 URZ, UPT, UPT, URZ, URZ, URZ ;  /* 0x000000fffffff290 */ /* 0x000fe4000fffe0ff */
[----:B------:R-:W3:Y:S01]  /*6bc0*/  @P0 LDC.64 R2, c[0x0][0x888] ;  /* 0x00022200ff020b82 */ /* 0x000ee20000000a00 */
[----:B-1----:R-:W-:Y:S04]  /*6bd0*/  @P0 IMAD R0, R46, UR36, RZ ;  /* 0x000000242e000c24 */ /* 0x002fe8000f8e02ff */
[----:B---3--:R-:W-:Y:S04]  /*6be0*/  @P0 IMAD.WIDE R2, R0, 0x4, R2 ;  /* 0x0000000400020825 */ /* 0x008fe800078e0202 */
[----:B------:R-:W-:Y:S01]  /*6bf0*/  HFMA2 R0, -RZ, RZ, 0, 5.9604644775390625e-08 ;  /* 0x00000001ff007431 */ /* 0x000fe200000001ff */
[----:B--2--5:R2:W5:Y:S04]  /*6c00*/  @P0 LDG.E R27, desc[UR4][R2.64] ;  /* 0x00000004021b0981 */ /* 0x024568000c1e1900 */
[----:B------:R-:W-:Y:S01]  /*6c10*/  @!P0 PRMT R50, R0, 0x7610, R50 ;  /* 0x0000761000328816 */ /* 0x000fe20000000032 */
[----:B--2---:R-:W3:Y:S06]  /*6c20*/  @!P0 LDC R27, c[0x0][0x880] ;  /* 0x00022000ff1b8b82 */ /* 0x004eec0000000800 */
.L_x_116:
[----:B------:R-:W-:Y:S05]  /*6c30*/  @!P5 BRA `(.L_x_117) ;  /* 0x000000000024d947 */ /* 0x000fea0003800000 */
[----:B------:R-:W-:Y:S01]  /*6c40*/  ISETP.NE.U32.AND P0, PT, R40, RZ, PT ;  /* 0x000000ff2800720c */ /* 0x000fe20003f05070 */
[----:B------:R-:W2:Y:S03]  /*6c50*/  LDCU.64 UR4, c[0x0][0x358] ;  /* 0x00006b00ff0477ac */ /* 0x000ea60008000a00 */
[----:B------:R-:W-:Y:S11]  /*6c60*/  ISETP.NE.AND.EX P0, PT, R41, RZ, PT, P0 ;  /* 0x000000ff2900720c */ /* 0x000ff60003f05300 */
[----:B------:R-:W-:Y:S02]  /*6c70*/  @!UPT UIADD3 URZ, UPT, UPT, URZ, URZ, URZ ;  /* 0x000000fffffff290 */ /* 0x000fe4000fffe0ff */
[----:B------:R-:W4:Y:S01]  /*6c80*/  @P0 LDC.64 R2, c[0x0][0x8a8] ;  /* 0x00022a00ff020b82 */ /* 0x000f220000000a00 */
[----:B-1----:R-:W-:Y:S04]  /*6c90*/  @P0 IMAD R0, R42, UR36, RZ ;  /* 0x000000242a000c24 */ /* 0x002fe8000f8e02ff */
[----:B----4-:R-:W-:Y:S05]  /*6ca0*/  @P0 IMAD.WIDE R2, R0, 0x4, R2 ;  /* 0x0000000400020825 */ /* 0x010fea00078e0202 */
[----:B--2--5:R2:W5:Y:S02]  /*6cb0*/  @P0 LDG.E R24, desc[UR4][R2.64] ;  /* 0x0000000402180981 */ /* 0x024564000c1e1900 */
[----:B--2---:R-:W4:Y:S02]  /*6cc0*/  @!P0 LDC R24, c[0x0][0x8a0] ;  /* 0x00022800ff188b82 */ /* 0x004f240000000800 */
.L_x_117:
[----:B---3-5:R-:W-:Y:S01]  /*6cd0*/  FSETP.NEU.AND P0, PT, R27, RZ, PT ;  /* 0x000000ff1b00720b */ /* 0x028fe20003f0d000 */
[----:B------:R-:W-:Y:S01]  /*6ce0*/  IMAD.SHL.U32 R57, R48, 0x2, RZ ;  /* 0x0000000230397824 */ /* 0x000fe200078e00ff */
[----:B------:R-:W-:Y:S01]  /*6cf0*/  SEL R3, RZ, 0xffffffff, P3 ;  /* 0xffffffffff037807 */ /* 0x000fe20001800000 */
[----:B------:R-:W-:Y:S01]  /*6d00*/  BSSY B1, `(.L_x_118) ;  /* 0x0000033000017945 */ /* 0x000fe20003800000 */
[----:B------:R-:W-:Y:S01]  /*6d10*/  @!P4 LOP3.LUT P3, RZ, R50, 0xff, RZ, 0xc0, !PT ;  /* 0x000000ff32ffc812 */ /* 0x000fe2000786c0ff */
[----:B------:R-:W-:Y:S01]  /*6d20*/  IMAD.MOV.U32 R64, RZ, RZ, 0x1 ;  /* 0x00000001ff407424 */ /* 0x000fe200078e00ff */
[----:B-1----:R-:W-:Y:S01]  /*6d30*/  @!P4 SEL R0, RZ, 0xffffffff, P0 ;  /* 0xffffffffff00c807 */ /* 0x002fe20000000000 */
[----:B------:R-:W-:Y:S01]  /*6d40*/  IMAD R25, R22, 0x40, R23 ;  /* 0x0000004016197824 */ /* 0x000fe200078e0217 */
[----:B------:R-:W-:Y:S01]  /*6d50*/  LOP3.LUT R60, R60, 0x1, RZ, 0x3c, !PT ;  /* 0x000000013c3c7812 */ /* 0x000fe200078e3cff */
[----:B------:R-:W-:Y:S01]  /*6d60*/  IMAD.MOV.U32 R26, RZ, RZ, RZ ;  /* 0x000000ffff1a7224 */ /* 0x000fe200078e00ff */
[----:B------:R-:W-:Y:S02]  /*6d70*/  @P2 SEL R0, R3, R0, !P3 ;  /* 0x0000000003002207 */ /* 0x000fe40005800000 */
[----:B------:R-:W-:Y:S02]  /*6d80*/  CS2R R38, SRZ ;  /* 0x0000000000267805 */ /* 0x000fe4000001ff00 */
[----:B------:R-:W-:Y:S02]  /*6d90*/  LEA R54, R22, UR43, 0x3 ;  /* 0x0000002b16367c11 */ /* 0x000fe4000f8e18ff */
[----:B------:R-:W-:Y:S02]  /*6da0*/  CS2R R36, SRZ ;  /* 0x0000000000247805 */ /* 0x000fe4000001ff00 */
[----:B------:R-:W-:Y:S02]  /*6db0*/  @!P4 LOP3.LUT R0, R0, 0x1, RZ, 0xc0, !PT ;  /* 0x000000010000c812 */ /* 0x000fe400078ec0ff */
[----:B------:R-:W-:Y:S02]  /*6dc0*/  CS2R R30, SRZ ;  /* 0x00000000001e7805 */ /* 0x000fe4000001ff00 */
[----:B------:R-:W-:Y:S02]  /*6dd0*/  SEL R2, RZ, 0xffffffff, P0 ;  /* 0xffffffffff027807 */ /* 0x000fe40000000000 */
[----:B------:R-:W-:Y:S02]  /*6de0*/  CS2R R28, SRZ ;  /* 0x00000000001c7805 */ /* 0x000fe4000001ff00 */
[----:B------:R-:W-:Y:S01]  /*6df0*/  ISETP.NE.U32.OR P6, PT, R0, 0x1, P4 ;  /* 0x000000010000780c */ /* 0x000fe200027c5470 */
[----:B------:R-:W-:Y:S01]  /*6e00*/  VIADD R63, R57, UR43 ;  /* 0x0000002b393f7c36 */ /* 0x000fe20008000000 */
[----:B------:R-:W-:Y:S02]  /*6e10*/  LOP3.LUT P4, R55, R50, 0xff, RZ, 0xc0, !PT ;  /* 0x000000ff32377812 */ /* 0x000fe4000788c0ff */
[----:B------:R-:W-:Y:S02]  /*6e20*/  P2R R62, PR, RZ, 0x40 ;  /* 0x00000040ff3e7803 */ /* 0x000fe40000000000 */
[----:B------:R-:W-:Y:S04]  /*6e30*/  @P1 SEL R2, R3, R2, !P4 ;  /* 0x0000000203021207 */ /* 0x000fe80006000000 */
[----:B------:R-:W-:Y:S03]  /*6e40*/  LOP3.LUT R2, R2, 0x1, RZ, 0xc0, !PT ;  /* 0x0000000102027812 */ /* 0x000fe600078ec0ff */
[----:B------:R-:W-:Y:S02]  /*6e50*/  @P6 SHF.L.U32 R0, R60, 0x1f, RZ ;  /* 0x0000001f3c006819 */ /* 0x000fe400000006ff */
[----:B------:R-:W-:Y:S02]  /*6e60*/  ISETP.NE.U32.AND P5, PT, R2, 0x1, PT ;  /* 0x000000010200780c */ /* 0x000fe40003fa5070 */
[----:B------:R1:W2:Y:S02]  /*6e70*/  @P6 SYNCS.PHASECHK.TRANS64.TRYWAIT P3, [UR43+0xd0], R0 ;  /* 0x0000d000ff0065a7 */ /* 0x0002a4000806112b */
[----:B------:R-:W-:Y:S02]  /*6e80*/  P2R R65, PR, RZ, 0x20 ;  /* 0x00000020ff417803 */ /* 0x000fe40000000000 */
[----:B-1----:R-:W-:Y:S04]  /*6e90*/  SHF.L.U32 R0, R59, 0x1f, RZ ;  /* 0x0000001f3b007819 */ /* 0x002fe800000006ff */
[----:B------:R1:W3:Y:S01]  /*6ea0*/  SYNCS.PHASECHK.TRANS64.TRYWAIT P2, [R54+URZ+0x140], R0 ;  /* 0x00014000360075a7 */ /* 0x0002e200080411ff */
[----:B--2---:R-:W-:Y:S01]  /*6eb0*/  @P6 SEL R64, RZ, 0x1, !P3 ;  /* 0x00000001ff406807 */ /* 0x004fe20005800000 */
[----:B-1----:R-:W-:Y:S06]  /*6ec0*/  @!P6 BRA `(.L_x_119) ;  /* 0x000000000058e947 */ /* 0x002fec0003800000 */
[----:B------:R-:W-:Y:S01]  /*6ed0*/  VIADD R2, R63, 0x200 ;  /* 0x000002003f027836 */ /* 0x000fe20000000000 */
[----:B------:R-:W-:Y:S01]  /*6ee0*/  LOP3.LUT P6, RZ, R49, 0x40, RZ, 0xc0, !PT ;  /* 0x0000004031ff7812 */ /* 0x000fe200078cc0ff */
[----:B------:R-:W-:Y:S01]  /*6ef0*/  BSSY B0, `(.L_x_120) ;  /* 0x000000e000007945 */ /* 0x000fe20003800000 */
[----:B------:R-:W-:Y:S01]  /*6f00*/  ISETP.NE.AND P1, PT, R64, RZ, PT ;  /* 0x000000ff4000720c */ /* 0x000fe20003f25270 */
[----:B------:R-:W-:Y:S01]  /*6f10*/  @P5 VIADD R4, R63, 0x210 ;  /* 0x000002103f045836 */ /* 0x000fe20000000000 */
[----:B------:R-:W-:Y:S01]  /*6f20*/  PLOP3.LUT P0, PT, PT, PT, PT, 0x8, 0x80 ;  /* 0x000000000080781c */ /* 0x000fe20003f0e170 */
[----:B------:R-:W-:Y:S01]  /*6f30*/  IMAD.MOV.U32 R39, RZ, RZ, RZ ;  /* 0x000000ffff277224 */ /* 0x000fe200078e00ff */
[----:B------:R-:W-:Y:S02]  /*6f40*/  @P5 PLOP3.LUT P0, PT, P6, PT, PT, 0x80, 0x8 ;  /* 0x000000000008581c */ /* 0x000fe4000370f070 */
[----:B------:R-:W-:Y:S02]  /*6f50*/  CS2R R36, SRZ ;  /* 0x0000000000247805 */ /* 0x000fe4000001ff00 */
[----:B------:R-:W-:Y:S02]  /*6f60*/  CS2R R30, SRZ ;  /* 0x00000000001e7805 */ /* 0x000fe4000001ff00 */
[----:B------:R-:W-:Y:S07]  /*6f70*/  CS2R R28, SRZ ;  /* 0x00000000001c7805 */ /* 0x000fee000001ff00 */
[----:B------:R-:W-:Y:S01]  /*6f80*/  @P0 VIADD R4, R2, 0xfffffff0 ;  /* 0xfffffff002040836 */ /* 0x000fe20000000000 */
[----:B------:R-:W-:Y:S06]  /*6f90*/  @P1 BRA `(.L_x_121) ;  /* 0x00000000000c1947 */ /* 0x000fec0003800000 */
[----:B------:R-:W-:Y:S04]  /*6fa0*/  SHF.L.U32 R3, R60, 0x1f, RZ ;  /* 0x0000001f3c037819 */ /* 0x000fe800000006ff */
[----:B------:R-:W1:Y:S02]  /*6fb0*/  SYNCS.PHASECHK.TRANS64.TRYWAIT P0, [UR43+0xd0], R3 ;  /* 0x0000d003ff0075a7 */ /* 0x000e64000800112b */
[----:B-1----:R-:W-:Y:S05]  /*6fc0*/  @!P0 BRA `(.L_x_122) ;  /* 0x0000003400288947 */ /* 0x002fea0003800000 */
.L_x_121:
[----:B------:R-:W-:Y:S05]  /*6fd0*/  BSYNC B0 ;  /* 0x0000000000007941 */ /* 0x000fea0003800000 */
.L_x_120:
[----:B------:R-:W-:Y:S01]  /*6fe0*/  ISETP.NE.AND P0, PT, R65, RZ, PT ;  /* 0x000000ff4100720c */ /* 0x000fe20003f05270 */
[----:B------:R-:W-:Y:S11]  /*6ff0*/  HFMA2 R26, -RZ, RZ, 0, 5.9604644775390625e-08 ;  /* 0x00000001ff1a7431 */ /* 0x000ff600000001ff */
[----:B------:R-:W-:Y:S01]  /*7000*/  @!UPT UIADD3 URZ, UPT, UPT, URZ, URZ, URZ ;  /* 0x000000fffffff290 */ /* 0x000fe2000fffe0ff */
[----:B------:R2:W1:Y:S04]  /*7010*/  @P0 LDS.128 R36, [R4] ;  /* 0x0000000004240984 */ /* 0x0004680000000c00 */
[----:B------:R2:W1:Y:S02]  /*7020*/  @P0 LDS.128 R28, [R57+UR43+0x200] ;  /* 0x0002002b391c0984 */ /* 0x0004640008000c00 */
.L_x_119:
[----:B------:R-:W-:Y:S05]  /*7030*/  BSYNC B1 ;  /* 0x0000000000017941 */ /* 0x000fea0003800000 */
.L_x_118:
[----:B-1----:R-:W-:Y:S04]  /*7040*/  SHF.R.U32.HI R2, RZ, 0x15, R25 ;  /* 0x00000015ff027819 */ /* 0x002fe80000011619 */
[----:B------:R-:W-:Y:S01]  /*7050*/  LOP3.LUT P0, RZ, R2, 0x3, R51, 0x48, !PT ;  /* 0x0000000302ff7812 */ /* 0x000fe20007804833 */
[----:B------:R-:W-:Y:S01]  /*7060*/  @!UPT UIADD3 URZ, UPT, UPT, URZ, URZ, URZ ;  /* 0x000000fffffff290 */ /* 0x000fe2000fffe0ff */
[----:B---3--:R-:W-:Y:S11]  /*7070*/  @P2 BRA `(.L_x_123) ;  /* 0x0000000000082947 */ /* 0x008ff60003800000 */
[----:B------:R-:W1:Y:S02]  /*7080*/  SYNCS.PHASECHK.TRANS64.TRYWAIT P1, [R54+URZ+0x140], R0 ;  /* 0x00014000360075a7 */ /* 0x000e6400080211ff */
[----:B-1----:R-:W-:Y:S05]  /*7090*/  @!P1 BRA `(.L_x_124) ;  /* 0x00000034000c9947 */ /* 0x002fea0003800000 */
.L_x_123:
[----:B------:R-:W-:Y:S05]  /*70a0*/  @!P0 BRA `(.L_x_125) ;  /* 0x0000000000408947 */ /* 0x000fea0003800000 */
[----:B------:R-:W3:Y:S01]  /*70b0*/  LDCU.64 UR8, c[0x4][0x70] ;  /* 0x01000e00ff0877ac */ /* 0x000ee20008000a00 */
[----:B------:R-:W-:Y:S01]  /*70c0*/  MOV R3, 0x0 ;  /* 0x0000000000037802 */ /* 0x000fe20000000f00 */
[----:B------:R-:W-:Y:S02]  /*70d0*/  HFMA2 R12, -RZ, RZ, 0, 5.9604644775390625e-08 ;  /* 0x00000001ff0c7431 */ /* 0x000fe400000001ff */
[----:B------:R-:W-:Y:S02]  /*70e0*/  IMAD.MOV.U32 R8, RZ, RZ, 0x192 ;  /* 0x00000192ff087424 */ /* 0x000fe400078e00ff */
[----:B------:R-:W-:Y:S01]  /*70f0*/  IMAD.MOV.U32 R13, RZ, RZ, RZ ;  /* 0x000000ffff0d7224 */ /* 0x000fe200078e00ff */
[----:B------:R-:W5:Y:S01]  /*7100*/  LDCU.64 UR6, c[0x4][0x78] ;  /* 0x01000f00ff0677ac */ /* 0x000f620008000a00 */
[----:B------:R-:W1:Y:S01]  /*7110*/  LDC.64 R2, c[0x4][R3] ;  /* 0x0100000003027b82 */ /* 0x000e620000000a00 */
[----:B------:R-:W4:Y:S01]  /*7120*/  LDCU.64 UR4, c[0x4][0x10] ;  /* 0x01000200ff0477ac */ /* 0x000f220008000a00 */
[----:B---3--:R-:W-:Y:S01]  /*7130*/  MOV R5, UR9 ;  /* 0x0000000900057c02 */ /* 0x008fe20008000f00 */
[----:B--2---:R-:W-:Y:S01]  /*7140*/  IMAD.U32 R4, RZ, RZ, UR8 ;  /* 0x00000008ff047e24 */ /* 0x004fe2000f8e00ff */
[----:B-----5:R-:W-:Y:S01]  /*7150*/  MOV R7, UR7 ;  /* 0x0000000700077c02 */ /* 0x020fe20008000f00 */
[----:B------:R-:W-:Y:S01]  /*7160*/  IMAD.U32 R6, RZ, RZ, UR6 ;  /* 0x00000006ff067e24 */ /* 0x000fe2000f8e00ff */
[----:B----4-:R-:W-:Y:S01]  /*7170*/  MOV R11, UR5 ;  /* 0x00000005000b7c02 */ /* 0x010fe20008000f00 */
[----:B------:R-:W-:Y:S02]  /*7180*/  IMAD.U32 R10, RZ, RZ, UR4 ;  /* 0x00000004ff0a7e24 */ /* 0x000fe4000f8e00ff */
[----:B------:R-:W-:Y:S07]  /*7190*/  LEPC R20, `(.L_x_125) ;  /* 0x000000001014794e */ /* 0x000fee0000000000 */
[----:B-1----:R-:W-:Y:S05]  /*71a0*/  CALL.ABS.NOINC R2 ;  /* 0x0000000002007343 */ /* 0x002fea0003c00000 */
.L_x_125:
[----:B------:R-:W-:Y:S05]  /*71b0*/  WARPSYNC.ALL ;  /* 0x0000000000007948 */ /* 0x000fea0003800000 */
[----:B------:R-:W-:Y:S01]  /*71c0*/  R2UR UR4, R25 ;  /* 0x00000000190472ca */ /* 0x000fe200000e0000 */
[--C-:B------:R-:W-:Y:S01]  /*71d0*/  HADD2.F32 R3, -RZ, R28.reuse.H0_H0 ;  /* 0x2000001cff037230 */ /* 0x100fe20000004100 */
[----:B------:R-:W-:Y:S01]  /*71e0*/  MOV R66, 0x10 ;  /* 0x0000001000427802 */ /* 0x000fe20000000f00 */
[--C-:B------:R-:W-:Y:S01]  /*71f0*/  HADD2.F32 R20, -RZ, R29.reuse.H0_H0 ;  /* 0x2000001dff147230 */ /* 0x100fe20000004100 */
[----:B------:R-:W-:Y:S01]  /*7200*/  LOP3.LUT P6, RZ, R49, 0x40, RZ, 0xc0, !PT ;  /* 0x0000004031ff7812 */ /* 0x000fe200078cc0ff */
[----:B------:R-:W-:Y:S01]  /*7210*/  HADD2.F32 R21, -RZ, R29.H1_H1 ;  /* 0x3000001dff157230 */ /* 0x000fe20000004100 */
[----:B------:R-:W-:Y:S01]  /*7220*/  ISETP.NE.AND P0, PT, R61, RZ, PT ;  /* 0x000000ff3d00720c */ /* 0x000fe20003f05270 */
[----:B------:R-:W-:Y:S01]  /*7230*/  BSSY.RECONVERGENT B0, `(.L_x_126) ;  /* 0x0000052000007945 */ /* 0x000fe20003800200 */
[----:B------:R-:W-:Y:S04]  /*7240*/  SEL R66, R66, 0xfffffff0, !P6 ;  /* 0xfffffff042427807 */ /* 0x000fe80007000000 */
[----:B------:R-:W-:Y:S01]  /*7250*/  IADD3 R63, PT, PT, R63, R66, RZ ;  /* 0x000000423f3f7210 */ /* 0x000fe20007ffe0ff */
[----:B--2---:R-:W1:Y:S02]  /*7260*/  LDTM.x16 R4, tmem[UR4] ;  /* 0x00000004000479ee */ /* 0x004e640008240000 */
[C---:B-1--4-:R-:W-:Y:S01]  /*7270*/  FMUL R0, R24.reuse, R4 ;  /* 0x0000000418007220 */ /* 0x052fe20000400000 */
[----:B------:R-:W-:Y:S02]  /*7280*/  HADD2.F32 R4, -RZ, R28.H1_H1 ;  /* 0x3000001cff047230 */ /* 0x000fe40000004100 */
[C---:B------:R-:W-:Y:S01]  /*7290*/  FMUL R2, R24.reuse, R5 ;  /* 0x0000000518027220 */ /* 0x040fe20000400000 */
[C---:B------:R-:W-:Y:S01]  /*72a0*/  FMUL R7, R24.reuse, R7 ;  /* 0x0000000718077220 */ /* 0x040fe20000400000 */
[C---:B------:R-:W-:Y:S01]  /*72b0*/  FFMA R0, R27.reuse, R3, R0 ;  /* 0x000000031b007223 */ /* 0x040fe20000000000 */
[C---:B------:R-:W-:Y:S01]  /*72c0*/  FMUL R3, R24.reuse, R6 ;  /* 0x0000000618037220 */ /* 0x040fe20000400000 */
[C---:B------:R-:W-:Y:S01]  /*72d0*/  FFMA R2, R27.reuse, R4, R2 ;  /* 0x000000041b027223 */ /* 0x040fe20000000002 */
[C---:B------:R-:W-:Y:S01]  /*72e0*/  FMUL R4, R24.reuse, R8 ;  /* 0x0000000818047220 */ /* 0x040fe20000400000 */
[C---:B------:R-:W-:Y:S01]  /*72f0*/  FMUL R8, R24.reuse, R12 ;  /* 0x0000000c18087220 */ /* 0x040fe20000400000 */
[----:B------:R-:W-:Y:S01]  /*7300*/  FMUL R12, R24, R16 ;  /* 0x00000010180c7220 */ /* 0x000fe20000400000 */
[--C-:B------:R-:W-:Y:S01]  /*7310*/  HADD2.F32 R16, -RZ, R30.reuse.H0_H0 ;  /* 0x2000001eff107230 */ /* 0x100fe20000004100 */
[----:B------:R-:W-:Y:S01]  /*7320*/  F2FP.F16.F32.PACK_AB R32, R2, R0 ;  /* 0x000000000220723e */ /* 0x000fe200000000ff */
[----:B------:R-:W-:Y:S02]  /*7330*/  HADD2.F32 R0, -RZ, R30.H1_H1 ;  /* 0x3000001eff007230 */ /* 0x000fe40000004100 */
[C---:B------:R-:W-:Y:S01]  /*7340*/  FMUL R5, R24.reuse, R9 ;  /* 0x0000000918057220 */ /* 0x040fe20000400000 */
[C---:B------:R-:W-:Y:S01]  /*7350*/  FFMA R3, R27.reuse, R20, R3 ;  /* 0x000000141b037223 */ /* 0x040fe20000000003 */
[C---:B------:R-:W-:Y:S01]  /*7360*/  FFMA R7, R27.reuse, R21, R7 ;  /* 0x000000151b077223 */ /* 0x040fe20000000007 */
[--C-:B------:R-:W-:Y:S02]  /*7370*/  HADD2.F32 R2, -RZ, R31.reuse.H0_H0 ;  /* 0x2000001fff027230 */ /* 0x100fe40000004100 */
[C---:B------:R-:W-:Y:S01]  /*7380*/  FFMA R4, R27.reuse, R16, R4 ;  /* 0x000000101b047223 */ /* 0x040fe20000000004 */
[C---:B------:R-:W-:Y:S01]  /*7390*/  FMUL R6, R24.reuse, R10 ;  /* 0x0000000a18067220 */ /* 0x040fe20000400000 */
[C---:B------:R-:W-:Y:S01]  /*73a0*/  FFMA R5, R27.reuse, R0, R5 ;  /* 0x000000001b057223 */ /* 0x040fe20000000005 */
[----:B------:R-:W-:Y:S02]  /*73b0*/  HADD2.F32 R16, -RZ, R31.H1_H1 ;  /* 0x3000001fff107230 */ /* 0x000fe40000004100 */
[C---:B------:R-:W-:Y:S01]  /*73c0*/  FMUL R11, R24.reuse, R11 ;  /* 0x0000000b180b7220 */ /* 0x040fe20000400000 */
[--C-:B------:R-:W-:Y:S02]  /*73d0*/  HADD2.F32 R0, -RZ, R36.reuse.H0_H0 ;  /* 0x20000024ff007230 */ /* 0x100fe40000004100 */
[----:B------:R-:W-:Y:S01]  /*73e0*/  FFMA R6, R27, R2, R6 ;  /* 0x000000021b067223 */ /* 0x000fe20000000006 */
[----:B------:R-:W-:Y:S01]  /*73f0*/  F2FP.F16.F32.PACK_AB R33, R7, R3 ;  /* 0x000000030721723e */ /* 0x000fe200000000ff */
[----:B------:R-:W-:Y:S02]  /*7400*/  HADD2.F32 R2, -RZ, R36.H1_H1 ;  /* 0x30000024ff027230 */ /* 0x000fe40000004100 */
[C---:B------:R-:W-:Y:S01]  /*7410*/  FFMA R11, R27.reuse, R16, R11 ;  /* 0x000000101b0b7223 */ /* 0x040fe2000000000b */
[C---:B------:R-:W-:Y:S01]  /*7420*/  FMUL R9, R24.reuse, R13 ;  /* 0x0000000d18097220 */ /* 0x040fe20000400000 */
[--C-:B------:R-:W-:Y:S02]  /*7430*/  HADD2.F32 R3, -RZ, R37.reuse.H0_H0 ;  /* 0x20000025ff037230 */ /* 0x100fe40000004100 */
[C---:B------:R-:W-:Y:S01]  /*7440*/  FFMA R8, R27.reuse, R0, R8 ;  /* 0x000000001b087223 */ /* 0x040fe20000000008 */
[C---:B------:R-:W-:Y:S01]  /*7450*/  FMUL R10, R24.reuse, R14 ;  /* 0x0000000e180a7220 */ /* 0x040fe20000400000 */
[----:B------:R-:W-:Y:S02]  /*7460*/  HADD2.F32 R0, -RZ, R37.H1_H1 ;  /* 0x30000025ff007230 */ /* 0x000fe40000004100 */
[C---:B------:R-:W-:Y:S01]  /*7470*/  FMUL R15, R24.reuse, R15 ;  /* 0x0000000f180f7220 */ /* 0x040fe20000400000 */
[C---:B------:R-:W-:Y:S01]  /*7480*/  FFMA R9, R27.reuse, R2, R9 ;  /* 0x000000021b097223 */ /* 0x040fe20000000009 */
[----:B------:R-:W-:Y:S01]  /*7490*/  FFMA R10, R27, R3, R10 ;  /* 0x000000031b0a7223 */ /* 0x000fe2000000000a */
[--C-:B------:R-:W-:Y:S01]  /*74a0*/  HADD2.F32 R2, -RZ, R38.reuse.H0_H0 ;  /* 0x20000026ff027230 */ /* 0x100fe20000004100 */
[----:B------:R-:W-:Y:S01]  /*74b0*/  F2FP.F16.F32.PACK_AB R34, R5, R4 ;  /* 0x000000040522723e */ /* 0x000fe200000000ff */
[----:B------:R-:W-:Y:S02]  /*74c0*/  HADD2.F32 R3, -RZ, R38.H1_H1 ;  /* 0x30000026ff037230 */ /* 0x000fe40000004100 */
[----:B------:R-:W-:Y:S01]  /*74d0*/  FFMA R15, R27, R0, R15 ;  /* 0x000000001b0f7223 */ /* 0x000fe2000000000f */
[C---:B------:R-:W-:Y:S01]  /*74e0*/  FMUL R13, R24.reuse, R17 ;  /* 0x00000011180d7220 */ /* 0x040fe20000400000 */
[--C-:B------:R-:W-:Y:S02]  /*74f0*/  HADD2.F32 R4, -RZ, R39.reuse.H0_H0 ;  /* 0x20000027ff047230 */ /* 0x100fe40000004100 */
[C---:B------:R-:W-:Y:S01]  /*7500*/  FMUL R14, R24.reuse, R18 ;  /* 0x00000012180e7220 */ /* 0x040fe20000400000 */
[----:B------:R-:W-:Y:S02]  /*7510*/  HADD2.F32 R0, -RZ, R39.H1_H1 ;  /* 0x30000027ff007230 */ /* 0x000fe40000004100 */
[----:B------:R-:W-:Y:S01]  /*7520*/  FMUL R19, R24, R19 ;  /* 0x0000001318137220 */ /* 0x000fe20000400000 */
[----:B------:R-:W-:Y:S01]  /*7530*/  F2FP.F16.F32.PACK_AB R35, R11, R6 ;  /* 0x000000060b23723e */ /* 0x000fe200000000ff */
[C---:B------:R-:W-:Y:S01]  /*7540*/  FFMA R12, R27.reuse, R2, R12 ;  /* 0x000000021b0c7223 */ /* 0x040fe2000000000c */
[C---:B------:R-:W-:Y:S01]  /*7550*/  FFMA R13, R27.reuse, R3, R13 ;  /* 0x000000031b0d7223 */ /* 0x040fe2000000000d */
[C---:B------:R-:W-:Y:S01]  /*7560*/  FFMA R14, R27.reuse, R4, R14 ;  /* 0x000000041b0e7223 */ /* 0x040fe2000000000e */
[----:B------:R-:W-:Y:S01]  /*7570*/  FFMA R19, R27, R0, R19 ;  /* 0x000000001b137223 */ /* 0x000fe20000000013 */
[----:B------:R1:W-:Y:S01]  /*7580*/  STS.128 [R57+UR43+0x200], R32 ;  /* 0x0002002039007988 */ /* 0x0003e20008000c2b */
[----:B------:R-:W-:Y:S02]  /*7590*/  F2FP.F16.F32.PACK_AB R8, R9, R8 ;  /* 0x000000080908723e */ /* 0x000fe400000000ff */
[----:B------:R-:W-:Y:S02]  /*75a0*/  F2FP.F16.F32.PACK_AB R9, R15, R10 ;  /* 0x0000000a0f09723e */ /* 0x000fe400000000ff */
[----:B------:R-:W-:Y:S02]  /*75b0*/  F2FP.F16.F32.PACK_AB R10, R13, R12 ;  /* 0x0000000c0d0a723e */ /* 0x000fe400000000ff */
[----:B------:R-:W-:Y:S05]  /*75c0*/  F2FP.F16.F32.PACK_AB R11, R19, R14 ;  /* 0x0000000e130b723e */ /* 0x000fea00000000ff */
[----:B------:R1:W-:Y:S01]  /*75d0*/  STS.128 [R63+0x200], R8 ;  /* 0x000200083f007388 */ /* 0x0003e20000000c00 */
[----:B------:R-:W-:Y:S01]  /*75e0*/  @!PT LDS RZ, [RZ] ;  /* 0x00000000fffff984 */ /* 0x000fe20000000800 */
[----:B------:R-:W-:Y:S01]  /*75f0*/  @!PT LDS RZ, [RZ] ;  /* 0x00000000fffff984 */ /* 0x000fe20000000800 */
[----:B------:R-:W-:Y:S01]  /*7600*/  @!PT LDS RZ, [RZ] ;  /* 0x00000000fffff984 */ /* 0x000fe20000000800 */
[----:B------:R-:W-:Y:S01]  /*7610*/  @!PT LDS RZ, [RZ] ;  /* 0x00000000fffff984 */ /* 0x000fe20000000800 */
[----:B------:R2:W-:Y:S07]  /*7620*/  MEMBAR.ALL.CTA ;  /* 0x0000000000007992 */ /* 0x0005ee0000008000 */
[----:B--2---:R-:W2:Y:S02]  /*7630*/  FENCE.VIEW.ASYNC.S ;  /* 0x00000000000073c6 */ /* 0x004ea40000000000 */
[----:B--2---:R-:W-:Y:S06]  /*7640*/  BAR.SYNC.DEFER_BLOCKING 0x1, 0x80 ;  /* 0x0042000000007b1d */ /* 0x004fec0000010000 */
[----:B------:R-:W-:Y:S05]  /*7650*/  @P0 BRA `(.L_x_127) ;  /* 0x00000000003c0947 */ /* 0x000fea0003800000 */
[----:B------:R-:W2:Y:S01]  /*7660*/  LDCU.64 UR6, c[0x0][0x348] ;  /* 0x00006900ff0677ac */ /* 0x000ea20008000a00 */
[----:B------:R-:W-:Y:S01]  /*7670*/  UIADD3 UR4, UPT, UPT, UR43, 0x200, URZ ;  /* 0x000002002b047890 */ /* 0x000fe2000fffe0ff */
[----:B------:R-:W-:Y:S01]  /*7680*/  UMOV UR51, UR36 ;  /* 0x0000002400337c82 */ /* 0x000fe20008000000 */
[----:B------:R-:W-:Y:S02]  /*7690*/  UIADD3 UR9, UPT, UPT, UR49, 0x40, URZ ;  /* 0x0000004031097890 */ /* 0x000fe4000fffe0ff */
[----:B------:R-:W-:Y:S02]  /*76a0*/  UIADD3 UR8, UPT, UPT, UR43, 0xa00, URZ ;  /* 0x00000a002b087890 */ /* 0x000fe4000fffe0ff */
[----:B------:R-:W-:Y:S01]  /*76b0*/  MOV R53, UR4 ;  /* 0x0000000400357c02 */ /* 0x000fe20008000f00 */
[----:B------:R-:W-:Y:S01]  /*76c0*/  UMOV UR10, UR50 ;  /* 0x00000032000a7c82 */ /* 0x000fe20008000000 */
[----:B------:R-:W-:Y:S02]  /*76d0*/  UMOV UR11, UR36 ;  /* 0x00000024000b7c82 */ /* 0x000fe40008000000 */
[----:B------:R-:W-:Y:S01]  /*76e0*/  R2UR UR48, R53 ;  /* 0x00000000353072ca */ /* 0x000fe200000e0000 */
[----:B--2---:R-:W-:Y:S04]  /*76f0*/  UIADD3 UR4, UP0, UPT, UR6, 0x680, URZ ;  /* 0x0000068006047890 */ /* 0x004fe8000ff1e0ff */
[----:B------:R-:W-:Y:S09]  /*7700*/  UIADD3.X UR5, UPT, UPT, URZ, UR7, URZ, UP0, !UPT ;  /* 0x00000007ff057290 */ /* 0x000ff200087fe4ff */
[----:B------:R2:W-:Y:S01]  /*7710*/  UTMASTG.3D [UR48], [UR4] ;  /* 0x00000030040073b5 */ /* 0x0005e20008010000 */
[----:B------:R2:W-:Y:S01]  /*7720*/  UTMASTG.3D [UR8], [UR4] ;  /* 0x00000008040073b5 */ /* 0x0005e20008010000 */
[----:B------:R0:W-:Y:S01]  /*7730*/  UTMACMDFLUSH ;  /* 0x00000000000079b7 */ /* 0x0001e20000000000 */
[----:B--2---:R-:W-:Y:S04]  /*7740*/  DEPBAR.LE SB0, 0x1 ;  /* 0x000080400000791a */ /* 0x004fe80000000000 */
.L_x_127:
[----:B------:R-:W-:Y:S05]  /*7750*/  BSYNC.RECONVERGENT B0 ;  /* 0x0000000000007941 */ /* 0x000fea0003800200 */
.L_x_126:
[----:B------:R-:W-:Y:S01]  /*7760*/  BAR.SYNC.DEFER_BLOCKING 0x1, 0x80 ;  /* 0x0042000000007b1d */ /* 0x000fe20000010000 */
[----:B------:R-:W-:Y:S01]  /*7770*/  ISETP.NE.AND P1, PT, R62, RZ, PT ;  /* 0x000000ff3e00720c */ /* 0x000fe20003f25270 */
[----:B------:R-:W-:Y:S01]  /*7780*/  UISETP.NE.AND UP0, UPT, UR52, URZ, UPT ;  /* 0x000000ff3400728c */ /* 0x000fe2000bf05270 */
[----:B------:R-:W-:Y:S11]  /*7790*/  LEA R2, R26, UR43, 0x3 ;  /* 0x0000002b1a027c11 */ /* 0x000ff6000f8e18ff */
[----:B------:R-:W-:Y:S01]  /*77a0*/  @P1 SHF.L.U32 R3, R60, 0x1f, RZ ;  /* 0x0000001f3c031819 */ /* 0x000fe200000006ff */
[----:B------:R-:W-:Y:S06]  /*77b0*/  BRA.U !UP0, `(.L_x_128) ;  /* 0x0000000108247547 */ /* 0x000fec000b800000 */
[----:B------:R-:W-:Y:S01]  /*77c0*/  IMAD.U32 R4, RZ, RZ, UR46 ;  /* 0x0000002eff047e24 */ /* 0x000fe2000f8e00ff */
[----:B------:R-:W-:Y:S01]  /*77d0*/  MOV R0, UR47 ;  /* 0x0000002f00007c02 */ /* 0x000fe20008000f00 */
[----:B------:R-:W-:Y:S03]  /*77e0*/  UIADD3 UR4, UPT, UPT, UR46, 0x1, URZ ;  /* 0x000000012e047890 */ /* 0x000fe6000fffe0ff */
[----:B------:R-:W-:Y:S01]  /*77f0*/  @P1 LEA R4, R4, UR43, 0x3 ;  /* 0x0000002b04041c11 */ /* 0x000fe2000f8e18ff */
[----:B------:R-:W-:Y:S04]  /*7800*/  UISETP.NE.AND UP0, UPT, UR4, 0x4, UPT ;  /* 0x000000040400788c */ /* 0x000fe8000bf05270 */
[----:B------:R-:W-:Y:S01]  /*7810*/  @P1 VIADD R4, R4, 0xf0 ;  /* 0x000000f004041836 */ /* 0x000fe20000000000 */
[----:B------:R-:W-:Y:S04]  /*7820*/  USEL UR46, UR4, URZ, UP0 ;  /* 0x000000ff042e7287 */ /* 0x000fe80008000000 */
[----:B------:R-:W-:Y:S04]  /*7830*/  @P1 PRMT R0, R0, 0x654, R4 ;  /* 0x0000065400001816 */ /* 0x000fe80000000004 */
[----:B------:R2:W-:Y:S04]  /*7840*/  @P1 SYNCS.ARRIVE.TRANS64.RED.A1T0 RZ, [R0+URZ], RZ ;  /* 0x000000ff00ff19a7 */ /* 0x0005e800081004ff */
.L_x_128:
[----:B------:R-:W3:Y:S01]  /*7850*/  @P1 SYNCS.PHASECHK.TRANS64.TRYWAIT P0, [R2+URZ+0xd0], R3 ;  /* 0x0000d003020015a7 */ /* 0x000ee200080011ff */
[----:B------:R-:W-:Y:S01]  /*7860*/  BSSY B1, `(.L_x_129) ;  /* 0x0000012000017945 */ /* 0x000fe20003800000 */
[----:B---3--:R-:W-:Y:S03]  /*7870*/  @P1 SEL R64, RZ, 0x1, !P0 ;  /* 0x00000001ff401807 */ /* 0x008fe60004000000 */
[----:B------:R-:W-:Y:S05]  /*7880*/  @!P1 BRA `(.L_x_130) ;  /* 0x00000000003c9947 */ /* 0x000fea0003800000 */
[----:B------:R-:W-:Y:S01]  /*7890*/  ISETP.NE.AND P1, PT, R65, RZ, PT ;  /* 0x000000ff4100720c */ /* 0x000fe20003f25270 */
[----:B------:R-:W-:Y:S01]  /*78a0*/  BSSY B0, `(.L_x_131) ;  /* 0x0000009000007945 */ /* 0x000fe20003800000 */
[----:B------:R-:W-:Y:S11]  /*78b0*/  ISETP.NE.AND P0, PT, R64, RZ, PT ;  /* 0x000000ff4000720c */ /* 0x000ff60003f05270 */
[----:B------:R-:W-:Y:S05]  /*78c0*/  @P1 IMAD R4, R26, 0x1000, R57 ;  /* 0x000010001a041824 */ /* 0x000fea00078e0239 */
[----:B------:R-:W-:Y:S05]  /*78d0*/  @P1 IADD3 R3, PT, PT, R4, UR43, RZ ;  /* 0x0000002b04031c10 */ /* 0x000fea000fffe0ff */
[----:B------:R-:W-:Y:S01]  /*78e0*/  @P1 IMAD.IADD R3, R66, 0x1, R3 ;  /* 0x0000000142031824 */ /* 0x000fe200078e0203 */
[----:B------:R-:W-:Y:S06]  /*78f0*/  @P0 BRA `(.L_x_132) ;  /* 0x00000000000c0947 */ /* 0x000fec0003800000 */
[----:B--2---:R-:W-:Y:S04]  /*7900*/  SHF.L.U32 R0, R60, 0x1f, RZ ;  /* 0x0000001f3c007819 */ /* 0x004fe800000006ff */
[----:B------:R-:W2:Y:S02]  /*7910*/  SYNCS.PHASECHK.TRANS64.TRYWAIT P0, [R2+URZ+0xd0], R0 ;  /* 0x0000d000020075a7 */ /* 0x000ea400080011ff */
[----:B--2---:R-:W-:Y:S05]  /*7920*/  @!P0 BRA `(.L_x_133) ;  /* 0x0000002800fc8947 */ /* 0x004fea0003800000 */
.L_x_132:
[----:B------:R-:W-:Y:S05]  /*7930*/  BSYNC B0 ;  /* 0x0000000000007941 */ /* 0x000fea0003800000 */
.L_x_131:
[----:B------:R-:W-:Y:S02]  /*7940*/  ISETP.NE.AND P0, PT, R65, RZ, PT ;  /* 0x000000ff4100720c */ /* 0x000fe40003f05270 */
[----:B------:R-:W-:Y:S11]  /*7950*/  IADD3 R26, PT, PT, R26, 0x1, RZ ;  /* 0x000000011a1a7810 */ /* 0x000ff60007ffe0ff */
[----:B------:R3:W4:Y:S04]  /*7960*/  @P0 LDS.128 R28, [R4+UR43+0x200] ;  /* 0x0002002b041c0984 */ /* 0x0007280008000c00 */
[----:B------:R3:W1:Y:S02]  /*7970*/  @P0 LDS.128 R36, [R3+0x200] ;  /* 0x0002000003240984 */ /* 0x0006640000000c00 */
.L_x_130:
[----:B------:R-:W-:Y:S05]  /*7980*/  BSYNC B1 ;  /* 0x0000000000017941 */ /* 0x000fea0003800000 */
.L_x_129:
[----:B--2---:R-:W-:Y:S05]  /*7990*/  VIADD R0, R25, 0x10 ;  /* 0x0000001019007836 */ /* 0x004fea0000000000 */
[----:B------:R-:W-:Y:S04]  /*79a0*/  SHF.R.U32.HI R0, RZ, 0x15, R0 ;  /* 0x00000015ff007819 */ /* 0x000fe80000011600 */
[----:B------:R-:W-:Y:S11]  /*79b0*/  LOP3.LUT P0, RZ, R0, 0x3, R51, 0x48, !PT ;  /* 0x0000000300ff7812 */ /* 0x000ff60007804833 */
[----:B------:R-:W-:Y:S02]  /*79c0*/  @!UPT UIADD3 URZ, UPT, UPT, URZ, URZ, URZ ;  /* 0x000000fffffff290 */ /* 0x000fe4000fffe0ff */
[----:B------:R-:W-:Y:S05]  /*79d0*/  @!P0 BRA `(.L_x_134) ;  /* 0x0000000000408947 */ /* 0x000fea0003800000 */
[----:B------:R-:W2:Y:S01]  /*79e0*/  LDCU.64 UR8, c[0x4][0x70] ;  /* 0x01000e00ff0877ac */ /* 0x000ea20008000a00 */
[----:B---3--:R-:W-:Y:S01]  /*79f0*/  MOV R3, 0x0 ;  /* 0x0000000000037802 */ /* 0x008fe20000000f00 */
[----:B------:R-:W-:Y:S02]  /*7a00*/  HFMA2 R12, -RZ, RZ, 0, 5.9604644775390625e-08 ;  /* 0x00000001ff0c7431 */ /* 0x000fe400000001ff */
[----:B-1----:R-:W-:Y:S02]  /*7a10*/  IMAD.MOV.U32 R8, RZ, RZ, 0x192 ;  /* 0x00000192ff087424 */ /* 0x002fe400078e00ff */
[----:B------:R-:W-:Y:S01]  /*7a20*/  IMAD.MOV.U32 R13, RZ, RZ, RZ ;  /* 0x000000ffff0d7224 */ /* 0x000fe200078e00ff */
[----:B------:R-:W1:Y:S01]  /*7a30*/  LDCU.64 UR6, c[0x4][0x78] ;  /* 0x01000f00ff0677ac */ /* 0x000e620008000a00 */
[----:B------:R-:W3:Y:S01]  /*7a40*/  LDC.64 R2, c[0x4][R3] ;  /* 0x0100000003027b82 */ /* 0x000ee20000000a00 */
[----:B------:R-:W5:Y:S01]  /*7a50*/  LDCU.64 UR4, c[0x4][0x10] ;  /* 0x01000200ff0477ac */ /* 0x000f620008000a00 */
[----:B--2---:R-:W-:Y:S01]  /*7a60*/  MOV R5, UR9 ;  /* 0x0000000900057c02 */ /* 0x004fe20008000f00 */
[----:B------:R-:W-:Y:S01]  /*7a70*/  IMAD.U32 R4, RZ, RZ, UR8 ;  /* 0x00000008ff047e24 */ /* 0x000fe2000f8e00ff */
[----:B-1----:R-:W-:Y:S01]  /*7a80*/  MOV R7, UR7 ;  /* 0x0000000700077c02 */ /* 0x002fe20008000f00 */
[----:B------:R-:W-:Y:S01]  /*7a90*/  IMAD.U32 R6, RZ, RZ, UR6 ;  /* 0x00000006ff067e24 */ /* 0x000fe2000f8e00ff */
[----:B-----5:R-:W-:Y:S01]  /*7aa0*/  MOV R11, UR5 ;  /* 0x00000005000b7c02 */ /* 0x020fe20008000f00 */
[----:B------:R-:W-:Y:S02]  /*7ab0*/  IMAD.U32 R10, RZ, RZ, UR4 ;  /* 0x00000004ff0a7e24 */ /* 0x000fe4000f8e00ff */
[----:B------:R-:W-:Y:S07]  /*7ac0*/  LEPC R20, `(.L_x_134) ;  /* 0x000000001014794e */ /* 0x000fee0000000000 */
[----:B---34-:R-:W-:Y:S05]  /*7ad0*/  CALL.ABS.NOINC R2 ;  /* 0x0000000002007343 */ /* 0x018fea0003c00000 */
.L_x_134:
[----:B------:R-:W-:Y:S01]  /*7ae0*/  ISETP.NE.AND P6, PT, R62, RZ, PT ;  /* 0x000000ff3e00720c */ /* 0x000fe20003fc5270 */
[----:B------:R-:W-:Y:S05]  /*7af0*/  WARPSYNC.ALL ;  /* 0x0000000000007948 */ /* 0x000fea0003800000 */
[----:B------:R-:W-:Y:S01]  /*7b00*/  R2UR UR4, R25 ;  /* 0x00000000190472ca */ /* 0x000fe200000e0000 */
[----:B---34-:R-:W-:Y:S01]  /*7b10*/  HADD2.F32 R3, -RZ, R28.H0_H0 ;  /* 0x2000001cff037230 */ /* 0x018fe20000004100 */
[----:B------:R-:W-:Y:S01]  /*7b20*/  ISETP.NE.AND P0, PT, R61, RZ, PT ;  /* 0x000000ff3d00720c */ /* 0x000fe20003f05270 */
[----:B------:R-:W-:Y:S01]  /*7b30*/  HADD2.F32 R20, -RZ, R30.H0_H0 ;  /* 0x2000001eff147230 */ /* 0x000fe20000004100 */
[----:B------:R-:W-:Y:S09]  /*7b40*/  BSSY.RECONVERGENT B0, `(.L_x_135) ;  /* 0x0000058000007945 */ /* 0x000ff20003800200 */
[----:B-1----:R-:W1:Y:S02]  /*7b50*/  LDTM.x16 R4, tmem[UR4+0x10] ;  /* 0x00001004000479ee */ /* 0x002e640008240000 */
[C---:B-1----:R-:W-:Y:S01]  /*7b60*/  FMUL R0, R24.reuse, R4 ;  /* 0x0000000418007220 */ /* 0x042fe20000400000 */
[----:B------:R-:W-:Y:S02]  /*7b70*/  HADD2.F32 R4, -RZ, R28.H1_H1 ;  /* 0x3000001cff047230 */ /* 0x000fe40000004100 */
[C---:B------:R-:W-:Y:S01]  /*7b80*/  FMUL R2, R24.reuse, R5 ;  /* 0x0000000518027220 */ /* 0x040fe20000400000 */
[--C-:B------:R-:W-:Y:S02]  /*7b90*/  HADD2.F32 R5, -RZ, R29.reuse.H0_H0 ;  /* 0x2000001dff057230 */ /* 0x100fe40000004100 */
[C---:B------:R-:W-:Y:S01]  /*7ba0*/  FFMA R0, R27.reuse, R3, R0 ;  /* 0x000000031b007223 */ /* 0x040fe20000000000 */
[C---:B------:R-:W-:Y:S01]  /*7bb0*/  FMUL R3, R24.reuse, R6 ;  /* 0x0000000618037220 */ /* 0x040fe20000400000 */
[----:B------:R-:W-:Y:S02]  /*7bc0*/  HADD2.F32 R6, -RZ, R29.H1_H1 ;  /* 0x3000001dff067230 */ /* 0x000fe40000004100 */
[C---:B------:R-:W-:Y:S01]  /*7bd0*/  FFMA R2, R27.reuse, R4, R2 ;  /* 0x000000041b027223 */ /* 0x040fe20000000002 */
[C---:B------:R-:W-:Y:S01]  /*7be0*/  FMUL R7, R24.reuse, R7 ;  /* 0x0000000718077220 */ /* 0x040fe20000400000 */
[C---:B------:R-:W-:Y:S01]  /*7bf0*/  FFMA R3, R27.reuse, R5, R3 ;  /* 0x000000051b037223 */ /* 0x040fe20000000003 */
[C---:B------:R-:W-:Y:S01]  /*7c00*/  FMUL R4, R24.reuse, R8 ;  /* 0x0000000818047220 */ /* 0x040fe20000400000 */
[----:B------:R-:W-:Y:S01]  /*7c10*/  FMUL R5, R24, R9 ;  /* 0x0000000918057220 */ /* 0x000fe20000400000 */
[----:B------:R-:W-:Y:S01]  /*7c20*/  F2FP.F16.F32.PACK_AB R32, R2, R0 ;  /* 0x000000000220723e */ /* 0x000fe200000000ff */
[C---:B------:R-:W-:Y:S01]  /*7c30*/  FFMA R7, R27.reuse, R6, R7 ;  /* 0x000000061b077223 */ /* 0x040fe20000000007 */
[----:B------:R-:W-:Y:S02]  /*7c40*/  HADD2.F32 R0, -RZ, R30.H1_H1 ;  /* 0x3000001eff007230 */ /* 0x000fe40000004100 */
[----:B------:R-:W-:Y:S01]  /*7c50*/  FFMA R4, R27, R20, R4 ;  /* 0x000000141b047223 */ /* 0x000fe20000000004 */
[--C-:B------:R-:W-:Y:S02]  /*7c60*/  HADD2.F32 R2, -RZ, R31.reuse.H0_H0 ;  /* 0x2000001fff027230 */ /* 0x100fe40000004100 */
[C---:B------:R-:W-:Y:S01]  /*7c70*/  FMUL R6, R24.reuse, R10 ;  /* 0x0000000a18067220 */ /* 0x040fe20000400000 */
[----:B------:R-:W-:Y:S01]  /*7c80*/  F2FP.F16.F32.PACK_AB R33, R7, R3 ;  /* 0x000000030721723e */ /* 0x000fe200000000ff */
[----:B------:R-:W-:Y:S02]  /*7c90*/  HADD2.F32 R3, -RZ, R31.H1_H1 ;  /* 0x3000001fff037230 */ /* 0x000fe40000004100 */
[C---:B------:R-:W-:Y:S01]  /*7ca0*/  FFMA R5, R27.reuse, R0, R5 ;  /* 0x000000001b057223 */ /* 0x040fe20000000005 */
[C---:B------:R-:W-:Y:S01]  /*7cb0*/  FMUL R11, R24.reuse, R11 ;  /* 0x0000000b180b7220 */ /* 0x040fe20000400000 */
[--C-:B------:R-:W-:Y:S02]  /*7cc0*/  HADD2.F32 R7, -RZ, R36.reuse.H0_H0 ;  /* 0x20000024ff077230 */ /* 0x100fe40000004100 */
[C---:B------:R-:W-:Y:S01]  /*7cd0*/  FMUL R8, R24.reuse, R12 ;  /* 0x0000000c18087220 */ /* 0x040fe20000400000 */
[----:B------:R-:W-:Y:S02]  /*7ce0*/  HADD2.F32 R0, -RZ, R36.H1_H1 ;  /* 0x30000024ff007230 */ /* 0x000fe40000004100 */
[C---:B------:R-:W-:Y:S01]  /*7cf0*/  FMUL R9, R24.reuse, R13 ;  /* 0x0000000d18097220 */ /* 0x040fe20000400000 */
[C---:B------:R-:W-:Y:S01]  /*7d00*/  FFMA R6, R27.reuse, R2, R6 ;  /* 0x000000021b067223 */ /* 0x040fe20000000006 */
[C---:B------:R-:W-:Y:S01]  /*7d10*/  FFMA R11, R27.reuse, R3, R11 ;  /* 0x000000031b0b7223 */ /* 0x040fe2000000000b */
[C---:B------:R-:W-:Y:S01]  /*7d20*/  FFMA R8, R27.reuse, R7, R8 ;  /* 0x000000071b087223 */ /* 0x040fe20000000008 */
[C---:B------:R-:W-:Y:S01]  /*7d30*/  FFMA R9, R27.reuse, R0, R9 ;  /* 0x000000001b097223 */ /* 0x040fe20000000009 */
[--C-:B------:R-:W-:Y:S02]  /*7d40*/  HADD2.F32 R2, -RZ, R37.reuse.H0_H0 ;  /* 0x20000025ff027230 */ /* 0x100fe40000004100 */
[C---:B------:R-:W-:Y:S01]  /*7d50*/  FMUL R10, R24.reuse, R14 ;  /* 0x0000000e180a7220 */ /* 0x040fe20000400000 */
[----:B------:R-:W-:Y:S02]  /*7d60*/  HADD2.F32 R0, -RZ, R37.H1_H1 ;  /* 0x30000025ff007230 */ /* 0x000fe40000004100 */
[C---:B------:R-:W-:Y:S01]  /*7d70*/  FMUL R15, R24.reuse, R15 ;  /* 0x0000000f180f7220 */ /* 0x040fe20000400000 */
[C---:B------:R-:W-:Y:S01]  /*7d80*/  FMUL R12, R24.reuse, R16 ;  /* 0x00000010180c7220 */ /* 0x040fe20000400000 */
[C---:B------:R-:W-:Y:S01]  /*7d90*/  FFMA R10, R27.reuse, R2, R10 ;  /* 0x000000021b0a7223 */ /* 0x040fe2000000000a */
[--C-:B------:R-:W-:Y:S02]  /*7da0*/  HADD2.F32 R2, -RZ, R38.reuse.H0_H0 ;  /* 0x20000026ff027230 */ /* 0x100fe40000004100 */
[----:B------:R-:W-:Y:S01]  /*7db0*/  FFMA R15, R27, R0, R15 ;  /* 0x000000001b0f7223 */ /* 0x000fe2000000000f */
[----:B------:R-:W-:Y:S01]  /*7dc0*/  HADD2.F32 R0, -RZ, R38.H1_H1 ;  /* 0x30000026ff007230 */ /* 0x000fe20000004100 */
[----:B------:R-:W-:Y:S01]  /*7dd0*/  F2FP.F16.F32.PACK_AB R34, R5, R4 ;  /* 0x000000040522723e */ /* 0x000fe200000000ff */
        /* <DEDUP_REMOVED lines=14> */
[----:B------:R-:W-:Y:S02]  /*7ec0*/  F2FP.F16.F32.PACK_AB R11, R19, R14 ;  /* 0x0000000e130b723e */ /* 0x000fe400000000ff */
[----:B------:R-:W-:Y:S02]  /*7ed0*/  MOV R2, UR46 ;  /* 0x0000002e00027c02 */ /* 0x000fe40008000f00 */
[----:B------:R-:W-:Y:S01]  /*7ee0*/  MOV R0, UR47 ;  /* 0x0000002f00007c02 */ /* 0x000fe20008000f00 */
[----:B------:R1:W-:Y:S01]  /*7ef0*/  STS.128 [R63+0x1200], R8 ;  /* 0x001200083f007388 */ /* 0x0003e20000000c00 */
[----:B------:R-:W-:Y:S02]  /*7f00*/  @P6 LEA R2, R2, UR43, 0x3 ;  /* 0x0000002b02026c11 */ /* 0x000fe4000f8e18ff */
[----:B------:R-:W-:Y:S02]  /*7f10*/  @P6 SHF.L.U32 R3, R60, 0x1f, RZ ;  /* 0x0000001f3c036819 */ /* 0x000fe400000006ff */
[----:B------:R-:W-:Y:S01]  /*7f20*/  @P6 IADD3 R2, PT, PT, R2, 0xf0, RZ ;  /* 0x000000f002026810 */ /* 0x000fe20007ffe0ff */
[----:B------:R-:W-:Y:S01]  /*7f30*/  @!PT LDS RZ, [RZ] ;  /* 0x00000000fffff984 */ /* 0x000fe20000000800 */
[----:B------:R-:W-:Y:S01]  /*7f40*/  @!PT LDS RZ, [RZ] ;  /* 0x00000000fffff984 */ /* 0x000fe20000000800 */
[----:B------:R-:W-:Y:S01]  /*7f50*/  @!PT LDS RZ, [RZ] ;  /* 0x00000000fffff984 */ /* 0x000fe20000000800 */
[----:B------:R-:W-:Y:S01]  /*7f60*/  @!PT LDS RZ, [RZ] ;  /* 0x00000000fffff984 */ /* 0x000fe20000000800 */
[----:B------:R2:W-:Y:S06]  /*7f70*/  MEMBAR.ALL.CTA ;  /* 0x0000000000007992 */ /* 0x0005ec0000008000 */
[----:B--2---:R-:W2:Y:S01]  /*7f80*/  FENCE.VIEW.ASYNC.S ;  /* 0x00000000000073c6 */ /* 0x004ea20000000000 */
[----:B------:R-:W-:Y:S02]  /*7f90*/  @P6 PRMT R0, R0, 0x654, R2 ;  /* 0x0000065400006816 */ /* 0x000fe40000000002 */
[----:B------:R-:W-:Y:S01]  /*7fa0*/  LEA R2, R26, UR43, 0x3 ;  /* 0x0000002b1a027c11 */ /* 0x000fe2000f8e18ff */
[----:B--2---:R-:W-:Y:S06]  /*7fb0*/  BAR.SYNC.DEFER_BLOCKING 0x1, 0x80 ;  /* 0x0042000000007b1d */ /* 0x004fec0000010000 */
[----:B------:R-:W-:Y:S05]  /*7fc0*/  @P0 BRA `(.L_x_136) ;  /* 0x00000000003c0947 */ /* 0x000fea0003800000 */
[----:B------:R-:W2:Y:S01]  /*7fd0*/  LDCU.64 UR6, c[0x0][0x348] ;  /* 0x00006900ff0677ac */ /* 0x000ea20008000a00 */
[----:B------:R-:W-:Y:S02]  /*7fe0*/  UIADD3 UR13, UPT, UPT, UR49, 0x10, URZ ;  /* 0x00000010310d7890 */ /* 0x000fe4000fffe0ff */
[----:B------:R-:W-:Y:S01]  /*7ff0*/  UIADD3 UR12, UPT, UPT, UR43, 0x1200, URZ ;  /* 0x000012002b0c7890 */ /* 0x000fe2000fffe0ff */
[----:B------:R-:W-:Y:S01]  /*8000*/  UMOV UR14, UR50 ;  /* 0x00000032000e7c82 */ /* 0x000fe20008000000 */
[----:B------:R-:W-:Y:S01]  /*8010*/  UMOV UR15, UR36 ;  /* 0x00000024000f7c82 */ /* 0x000fe20008000000 */
[----:B------:R-:W-:Y:S02]  /*8020*/  UIADD3 UR9, UPT, UPT, UR49, 0x50, URZ ;  /* 0x0000005031097890 */ /* 0x000fe4000fffe0ff */
[----:B------:R-:W-:Y:S01]  /*8030*/  UIADD3 UR8, UPT, UPT, UR43, 0x1a00, URZ ;  /* 0x00001a002b087890 */ /* 0x000fe2000fffe0ff */
[----:B------:R-:W-:Y:S01]  /*8040*/  UMOV UR10, UR50 ;  /* 0x00000032000a7c82 */ /* 0x000fe20008000000 */
[----:B------:R-:W-:Y:S01]  /*8050*/  UMOV UR11, UR36 ;  /* 0x00000024000b7c82 */ /* 0x000fe20008000000 */
[----:B--2---:R-:W-:Y:S04]  /*8060*/  UIADD3 UR4, UP0, UPT, UR6, 0x680, URZ ;  /* 0x0000068006047890 */ /* 0x004fe8000ff1e0ff */
[----:B------:R-:W-:Y:S09]  /*8070*/  UIADD3.X UR5, UPT, UPT, URZ, UR7, URZ, UP0, !UPT ;  /* 0x00000007ff057290 */ /* 0x000ff200087fe4ff */
[----:B------:R2:W-:Y:S01]  /*8080*/  UTMASTG.3D [UR12], [UR4] ;  /* 0x0000000c040073b5 */ /* 0x0005e20008010000 */
[----:B------:R2:W-:Y:S01]  /*8090*/  UTMASTG.3D [UR8], [UR4] ;  /* 0x00000008040073b5 */ /* 0x0005e20008010000 */
[----:B------:R0:W-:Y:S01]  /*80a0*/  UTMACMDFLUSH ;  /* 0x00000000000079b7 */ /* 0x0001e20000000000 */
[----:B--2---:R-:W-:Y:S04]  /*80b0*/  DEPBAR.LE SB0, 0x1 ;  /* 0x000080400000791a */ /* 0x004fe80000000000 */
.L_x_136:
[----:B------:R-:W-:Y:S05]  /*80c0*/  BSYNC.RECONVERGENT B0 ;  /* 0x0000000000007941 */ /* 0x000fea0003800200 */
.L_x_135:
[----:B------:R-:W-:Y:S01]  /*80d0*/  BAR.SYNC.DEFER_BLOCKING 0x1, 0x80 ;  /* 0x0042000000007b1d */ /* 0x000fe20000010000 */
[----:B------:R-:W-:Y:S04]  /*80e0*/  UIADD3 UR4, UPT, UPT, UR46, 0x1, URZ ;  /* 0x000000012e047890 */ /* 0x000fe8000fffe0ff */
[----:B------:R-:W-:Y:S04]  /*80f0*/  UISETP.NE.AND UP0, UPT, UR4, 0x4, UPT ;  /* 0x000000040400788c */ /* 0x000fe8000bf05270 */
[----:B------:R-:W-:Y:S01]  /*8100*/  USEL UR44, UR4, URZ, UP0 ;  /* 0x000000ff042c7287 */ /* 0x000fe20008000000 */
[----:B------:R2:W-:Y:S01]  /*8110*/  @P6 SYNCS.ARRIVE.TRANS64.RED.A1T0 RZ, [R0+URZ], RZ ;  /* 0x000000ff00ff69a7 */ /* 0x0005e200081004ff */
[----:B------:R-:W-:Y:S01]  /*8120*/  BSSY B1, `(.L_x_137) ;  /* 0x0000013000017945 */ /* 0x000fe20003800000 */
[----:B------:R-:W3:Y:S02]  /*8130*/  @P6 SYNCS.PHASECHK.TRANS64.TRYWAIT P0, [R2+URZ+0xd0], R3 ;  /* 0x0000d003020065a7 */ /* 0x000ee400080011ff */
[----:B---3--:R-:W-:Y:S01]  /*8140*/  @P6 SEL R64, RZ, 0x1, !P0 ;  /* 0x00000001ff406807 */ /* 0x008fe20004000000 */
[----:B--2---:R-:W-:Y:S06]  /*8150*/  @!P6 BRA `(.L_x_138) ;  /* 0x00000000003ce947 */ /* 0x004fec0003800000 */
[----:B------:R-:W-:Y:S01]  /*8160*/  ISETP.NE.AND P1, PT, R65, RZ, PT ;  /* 0x000000ff4100720c */ /* 0x000fe20003f25270 */
[----:B------:R-:W-:Y:S01]  /*8170*/  BSSY B0, `(.L_x_139) ;  /* 0x0000009000007945 */ /* 0x000fe20003800000 */
[----:B------:R-:W-:Y:S11]  /*8180*/  ISETP.NE.AND P0, PT, R64, RZ, PT ;  /* 0x000000ff4000720c */ /* 0x000ff60003f05270 */
[----:B------:R-:W-:Y:S05]  /*8190*/  @P1 IMAD R3, R26, 0x1000, R57 ;  /* 0x000010001a031824 */ /* 0x000fea00078e0239 */
[----:B------:R-:W-:Y:S05]  /*81a0*/  @P1 IADD3 R0, PT, PT, R3, UR43, RZ ;  /* 0x0000002b03001c10 */ /* 0x000fea000fffe0ff */
[----:B------:R-:W-:Y:S01]  /*81b0*/  @P1 IMAD.IADD R0, R66, 0x1, R0 ;  /* 0x0000000142001824 */ /* 0x000fe200078e0200 */
[----:B------:R-:W-:Y:S06]  /*81c0*/  @P0 BRA `(.L_x_140) ;  /* 0x00000000000c0947 */ /* 0x000fec0003800000 */
[----:B------:R-:W-:Y:S04]  /*81d0*/  SHF.L.U32 R4, R60, 0x1f, RZ ;  /* 0x0000001f3c047819 */ /* 0x000fe800000006ff */
[----:B------:R-:W2:Y:S02]  /*81e0*/  SYNCS.PHASECHK.TRANS64.TRYWAIT P0, [R2+URZ+0xd0], R4 ;  /* 0x0000d004020075a7 */ /* 0x000ea400080011ff */
[----:B--2---:R-:W-:Y:S05]  /*81f0*/  @!P0 BRA `(.L_x_141) ;  /* 0x0000002000dc8947 */ /* 0x004fea0003800000 */
.L_x_140:
[----:B------:R-:W-:Y:S05]  /*8200*/  BSYNC B0 ;  /* 0x0000000000007941 */ /* 0x000fea0003800000 */
.L_x_139:
[----:B------:R-:W-:Y:S02]  /*8210*/  ISETP.NE.AND P0, PT, R65, RZ, PT ;  /* 0x000000ff4100720c */ /* 0x000fe40003f05270 */
[----:B------:R-:W-:Y:S11]  /*8220*/  IADD3 R26, PT, PT, R26, 0x1, RZ ;  /* 0x000000011a1a7810 */ /* 0x000ff60007ffe0ff */
[----:B------:R3:W4:Y:S04]  /*8230*/  @P0 LDS.128 R28, [R3+UR43+0x200] ;  /* 0x0002002b031c0984 */ /* 0x0007280008000c00 */
[----:B------:R3:W1:Y:S02]  /*8240*/  @P0 LDS.128 R36, [R0+0x200] ;  /* 0x0002000000240984 */ /* 0x0006640000000c00 */
.L_x_138:
[----:B------:R-:W-:Y:S05]  /*8250*/  BSYNC B1 ;  /* 0x0000000000017941 */ /* 0x000fea0003800000 */
.L_x_137:
[----:B---3--:R-:W-:Y:S05]  /*8260*/  VIADD R0, R25, 0x20 ;  /* 0x0000002019007836 */ /* 0x008fea0000000000 */
[----:B------:R-:W-:Y:S04]  /*8270*/  SHF.R.U32.HI R0, RZ, 0x15, R0 ;  /* 0x00000015ff007819 */ /* 0x000fe80000011600 */
[----:B------:R-:W-:Y:S11]  /*8280*/  LOP3.LUT P0, RZ, R0, 0x3, R51, 0x48, !PT ;  /* 0x0000000300ff7812 */ /* 0x000ff60007804833 */
[----:B------:R-:W-:Y:S02]  /*8290*/  @!UPT UIADD3 URZ, UPT, UPT, URZ, URZ, URZ ;  /* 0x000000fffffff290 */ /* 0x000fe4000fffe0ff */
[----:B------:R-:W-:Y:S05]  /*82a0*/  @!P0 BRA `(.L_x_142) ;  /* 0x0000000000408947 */ /* 0x000fea0003800000 */
[----:B------:R-:W3:Y:S01]  /*82b0*/  LDCU.64 UR8, c[0x4][0x70] ;  /* 0x01000e00ff0877ac */ /* 0x000ee20008000a00 */
[----:B------:R-:W-:Y:S01]  /*82c0*/  MOV R3, 0x0 ;  /* 0x0000000000037802 */ /* 0x000fe20000000f00 */
[----:B------:R-:W-:Y:S02]  /*82d0*/  HFMA2 R12, -RZ, RZ, 0, 5.9604644775390625e-08 ;  /* 0x00000001ff0c7431 */ /* 0x000fe400000001ff */
[----:B-1----:R-:W-:Y:S02]  /*82e0*/  IMAD.MOV.U32 R8, RZ, RZ, 0x192 ;  /* 0x00000192ff087424 */ /* 0x002fe400078e00ff */
[----:B------:R-:W-:Y:S01]  /*82f0*/  IMAD.MOV.U32 R13, RZ, RZ, RZ ;  /* 0x000000ffff0d7224 */ /* 0x000fe200078e00ff */
[----:B------:R-:W1:Y:S01]  /*8300*/  LDCU.64 UR6, c[0x4][0x78] ;  /* 0x01000f00ff0677ac */ /* 0x000e620008000a00 */
[----:B--2---:R-:W2:Y:S01]  /*8310*/  LDC.64 R2, c[0x4][R3] ;  /* 0x0100000003027b82 */ /* 0x004ea20000000a00 */
[----:B------:R-:W5:Y:S01]  /*8320*/  LDCU.64 UR4, c[0x4][0x10] ;  /* 0x01000200ff0477ac */ /* 0x000f620008000a00 */
[----:B---3--:R-:W-:Y:S01]  /*8330*/  MOV R5, UR9 ;  /* 0x0000000900057c02 */ /* 0x008fe20008000f00 */
[----:B------:R-:W-:Y:S01]  /*8340*/  IMAD.U32 R4, RZ, RZ, UR8 ;  /* 0x00000008ff047e24 */ /* 0x000fe2000f8e00ff */
[----:B-1----:R-:W-:Y:S01]  /*8350*/  MOV R7, UR7 ;  /* 0x0000000700077c02 */ /* 0x002fe20008000f00 */
[----:B------:R-:W-:Y:S01]  /*8360*/  IMAD.U32 R6, RZ, RZ, UR6 ;  /* 0x00000006ff067e24 */ /* 0x000fe2000f8e00ff */
[----:B-----5:R-:W-:Y:S01]  /*8370*/  MOV R11, UR5 ;  /* 0x00000005000b7c02 */ /* 0x020fe20008000f00 */
[----:B------:R-:W-:Y:S02]  /*8380*/  IMAD.U32 R10, RZ, RZ, UR4 ;  /* 0x00000004ff0a7e24 */ /* 0x000fe4000f8e00ff */
[----:B------:R-:W-:Y:S07]  /*8390*/  LEPC R20, `(.L_x_142) ;  /* 0x000000001014794e */ /* 0x000fee0000000000 */
[----:B--2-4-:R-:W-:Y:S05]  /*83a0*/  CALL.ABS.NOINC R2 ;  /* 0x0000000002007343 */ /* 0x014fea0003c00000 */
.L_x_142:
[----:B------:R-:W-:Y:S01]  /*83b0*/  ISETP.NE.AND P6, PT, R62, RZ, PT ;  /* 0x000000ff3e00720c */ /* 0x000fe20003fc5270 */
[----:B------:R-:W-:Y:S05]  /*83c0*/  WARPSYNC.ALL ;  /* 0x0000000000007948 */ /* 0x000fea0003800000 */
[----:B------:R-:W-:Y:S01]  /*83d0*/  R2UR UR4, R25 ;  /* 0x00000000190472ca */ /* 0x000fe200000e0000 */
[----:B----4-:R-:W-:Y:S01]  /*83e0*/  HADD2.F32 R3, -RZ, R28.H0_H0 ;  /* 0x2000001cff037230 */ /* 0x010fe20000004100 */
[----:B------:R-:W-:Y:S01]  /*83f0*/  ISETP.NE.AND P0, PT, R61, RZ, PT ;  /* 0x000000ff3d00720c */ /* 0x000fe20003f05270 */
[----:B------:R-:W-:Y:S01]  /*8400*/  HADD2.F32 R20, -RZ, R30.H0_H0 ;  /* 0x2000001eff147230 */ /* 0x000fe20000004100 */
[----:B------:R-:W-:Y:S09]  /*8410*/  BSSY.RECONVERGENT B0, `(.L_x_143) ;  /* 0x0000058000007945 */ /* 0x000ff20003800200 */
[----:B-12---:R-:W1:Y:S02]  /*8420*/  LDTM.x16 R4, tmem[UR4+0x20] ;  /* 0x00002004000479ee */ /* 0x006e640008240000 */
        /* <DEDUP_REMOVED lines=59> */
[----:B------:R-:W-:Y:S02]  /*87e0*/  LEA R3, R26, UR43, 0x3 ;  /* 0x0000002b1a037c11 */ /* 0x000fe4000f8e18ff */
        /* <DEDUP_REMOVED lines=8> */
[----:B------:R-:W-:Y:S01]  /*8870*/  @P6 SHF.L.U32 R2, R60, 0x1f, RZ ;  /* 0x0000001f3c026819 */ /* 0x000fe200000006ff */
        /* <DEDUP_REMOVED lines=17> */
.L_x_144:
[----:B------:R-:W-:Y:S05]  /*8990*/  BSYNC.RECONVERGENT B0 ;  /* 0x0000000000007941 */ /* 0x000fea0003800200 */
.L_x_143:
        /* <DEDUP_REMOVED lines=19> */
.L_x_148:
[----:B------:R-:W-:Y:S05]  /*8ad0*/  BSYNC B0 ;  /* 0x0000000000007941 */ /* 0x000fea0003800000 */
.L_x_147:
[----:B------:R-:W-:Y:S11]  /*8ae0*/  ISETP.NE.AND P0, PT, R65, RZ, PT ;  /* 0x000000ff4100720c */ /* 0x000ff60003f05270 */
[----:B------:R-:W-:Y:S02]  /*8af0*/  @!UPT UIADD3 URZ, UPT, UPT, URZ, URZ, URZ ;  /* 0x000000fffffff290 */ /* 0x000fe4000fffe0ff */
[----:B------:R3:W4:Y:S04]  /*8b00*/  @P0 LDS.128 R28, [R26+UR43+0x200] ;  /* 0x0002002b1a1c0984 */ /* 0x0007280008000c00 */
[----:B------:R3:W1:Y:S02]  /*8b10*/  @P0 LDS.128 R36, [R66+0x200] ;  /* 0x0002000042240984 */ /* 0x0006640000000c00 */
.L_x_146:
[----:B------:R-:W-:Y:S05]  /*8b20*/  BSYNC B1 ;  /* 0x0000000000017941 */ /* 0x000fea0003800000 */
.L_x_145:
[----:B--2---:R-:W-:Y:S05]  /*8b30*/  VIADD R0, R25, 0x30 ;  /* 0x0000003019007836 */ /* 0x004fea0000000000 */
[----:B------:R-:W-:Y:S04]  /*8b40*/  SHF.R.U32.HI R0, RZ, 0x15, R0 ;  /* 0x00000015ff007819 */ /* 0x000fe80000011600 */
[----:B------:R-:W-:Y:S11]  /*8b50*/  LOP3.LUT P0, RZ, R0, 0x3, R51, 0x48, !PT ;  /* 0x0000000300ff7812 */ /* 0x000ff60007804833 */
[----:B------:R-:W-:Y:S02]  /*8b60*/  @!UPT UIADD3 URZ, UPT, UPT, URZ, URZ, URZ ;  /* 0x000000fffffff290 */ /* 0x000fe4000fffe0ff */
[----:B------:R-:W-:Y:S05]  /*8b70*/  @!P0 BRA `(.L_x_150) ;  /* 0x0000000000408947 */ /* 0x000fea0003800000 */
[----:B------:R-:W2:Y:S01]  /*8b80*/  LDCU.64 UR8, c[0x4][0x70] ;  /* 0x01000e00ff0877ac */ /* 0x000ea20008000a00 */
[----:B------:R-:W-:Y:S01]  /*8b90*/  MOV R3, 0x0 ;  /* 0x0000000000037802 */ /* 0x000fe20000000f00 */
        /* <DEDUP_REMOVED lines=14> */
.L_x_150:
[----:B------:R-:W-:Y:S01]  /*8c80*/  ISETP.NE.AND P0, PT, R61, RZ, PT ;  /* 0x000000ff3d00720c */ /* 0x000fe20003f05270 */
[----:B------:R-:W-:Y:S05]  /*8c90*/  WARPSYNC.ALL ;  /* 0x0000000000007948 */ /* 0x000fea0003800000 */
[----:B------:R-:W-:Y:S01]  /*8ca0*/  R2UR UR4, R25 ;  /* 0x00000000190472ca */ /* 0x000fe200000e0000 */
[--C-:B----4-:R-:W-:Y:S01]  /*8cb0*/  HADD2.F32 R20, -RZ, R28.reuse.H0_H0 ;  /* 0x2000001cff147230 */ /* 0x110fe20000004100 */
[----:B------:R-:W-:Y:S01]  /*8cc0*/  IADD3 R54, PT, PT, R54, 0x160, RZ ;  /* 0x0000016036367810 */ /* 0x000fe20007ffe0ff */
[----:B------:R-:W-:Y:S01]  /*8cd0*/  HADD2.F32 R21, -RZ, R28.H1_H1 ;  /* 0x3000001cff157230 */ /* 0x000fe20000004100 */
[----:B------:R-:W-:Y:S01]  /*8ce0*/  BSSY.RECONVERGENT B0, `(.L_x_151) ;  /* 0x0000054000007945 */ /* 0x000fe20003800200 */
[--C-:B------:R-:W-:Y:S01]  /*8cf0*/  HADD2.F32 R25, -RZ, R29.reuse.H0_H0 ;  /* 0x2000001dff197230 */ /* 0x100fe20000004100 */
[----:B------:R-:W-:Y:S01]  /*8d00*/  LOP3.LUT R54, R54, 0xfefffff8, RZ, 0xc0, !PT ;  /* 0xfefffff836367812 */ /* 0x000fe200078ec0ff */
[----:B---3--:R-:W-:Y:S02]  /*8d10*/  HADD2.F32 R26, -RZ, R29.H1_H1 ;  /* 0x3000001dff1a7230 */ /* 0x008fe40000004100 */
[--C-:B------:R-:W-:Y:S02]  /*8d20*/  HADD2.F32 R28, -RZ, R30.reuse.H0_H0 ;  /* 0x2000001eff1c7230 */ /* 0x100fe40000004100 */
[----:B------:R-:W-:Y:S02]  /*8d30*/  HADD2.F32 R29, -RZ, R30.H1_H1 ;  /* 0x3000001eff1d7230 */ /* 0x000fe40000004100 */
[----:B-1----:R-:W1:Y:S01]  /*8d40*/  LDTM.x16 R4, tmem[UR4+0x30] ;  /* 0x00003004000479ee */ /* 0x002e620008240000 */
[----:B------:R-:W-:Y:S01]  /*8d50*/  NOP ;  /* 0x0000000000007918 */ /* 0x000fe20000000000 */
[----:B-1----:R1:W-:Y:S01]  /*8d60*/  SYNCS.ARRIVE.TRANS64.RED.A1T0 RZ, [R54+URZ], RZ ;  /* 0x000000ff36ff79a7 */ /* 0x0023e200081004ff */
[--C-:B------:R-:W-:Y:S02]  /*8d70*/  HADD2.F32 R30, -RZ, R31.reuse.H0_H0 ;  /* 0x2000001fff1e7230 */ /* 0x100fe40000004100 */
[----:B------:R-:W-:Y:S02]  /*8d80*/  HADD2.F32 R31, -RZ, R31.H1_H1 ;  /* 0x3000001fff1f7230 */ /* 0x000fe40000004100 */
        /* <DEDUP_REMOVED lines=8> */
[C---:B------:R-:W-:Y:S01]  /*8e10*/  FMUL R4, R24.reuse, R4 ;  /* 0x0000000418047220 */ /* 0x040fe20000400000 */
[C---:B------:R-:W-:Y:S01]  /*8e20*/  FMUL R5, R24.reuse, R5 ;  /* 0x0000000518057220 */ /* 0x040fe20000400000 */
[C---:B------:R-:W-:Y:S01]  /*8e30*/  FMUL R6, R24.reuse, R6 ;  /* 0x0000000618067220 */ /* 0x040fe20000400000 */
[C---:B------:R-:W-:Y:S01]  /*8e40*/  FMUL R7, R24.reuse, R7 ;  /* 0x0000000718077220 */ /* 0x040fe20000400000 */
[C---:B------:R-:W-:Y:S01]  /*8e50*/  FFMA R4, R27.reuse, R20, R4 ;  /* 0x000000141b047223 */ /* 0x040fe20000000004 */
        /* <DEDUP_REMOVED lines=15> */
[C---:B------:R-:W-:Y:S01]  /*8f50*/  FMUL R12, R24.reuse, R16 ;  /* 0x00000010180c7220 */ /* 0x040fe20000400000 */
[C---:B------:R-:W-:Y:S01]  /*8f60*/  FFMA R0, R27.reuse, R32, R0 ;  /* 0x000000201b007223 */ /* 0x040fe20000000000 */
[C---:B------:R-:W-:Y:S01]  /*8f70*/  FMUL R13, R24.reuse, R17 ;  /* 0x00000011180d7220 */ /* 0x040fe20000400000 */
[----:B------:R-:W-:Y:S01]  /*8f80*/  FFMA R2, R27, R33, R2 ;  /* 0x000000211b027223 */ /* 0x000fe20000000002 */
[----:B------:R-:W-:Y:S01]  /*8f90*/  F2FP.F16.F32.PACK_AB R4, R5, R4 ;  /* 0x000000040504723e */ /* 0x000fe200000000ff */
[C---:B------:R-:W-:Y:S01]  /*8fa0*/  FMUL R14, R24.reuse, R18 ;  /* 0x00000012180e7220 */ /* 0x040fe20000400000 */
[----:B------:R-:W-:Y:S01]  /*8fb0*/  FFMA R3, R27, R34, R3 ;  /* 0x000000221b037223 */ /* 0x000fe20000000003 */
[----:B------:R-:W-:Y:S01]  /*8fc0*/  F2FP.F16.F32.PACK_AB R5, R7, R6 ;  /* 0x000000060705723e */ /* 0x000fe200000000ff */
[----:B------:R-:W-:Y:S01]  /*8fd0*/  FFMA R15, R27, R35, R15 ;  /* 0x000000231b0f7223 */ /* 0x000fe2000000000f */
[----:B------:R-:W-:Y:S01]  /*8fe0*/  FMUL R19, R24, R19 ;  /* 0x0000001318137220 */ /* 0x000fe20000400000 */
[----:B------:R-:W-:Y:S01]  /*8ff0*/  F2FP.F16.F32.PACK_AB R6, R9, R8 ;  /* 0x000000080906723e */ /* 0x000fe200000000ff */
[----:B------:R-:W-:Y:S01]  /*9000*/  FFMA R12, R27, R36, R12 ;  /* 0x000000241b0c7223 */ /* 0x000fe2000000000c */
[----:B------:R-:W-:Y:S01]  /*9010*/  F2FP.F16.F32.PACK_AB R7, R11, R10 ;  /* 0x0000000a0b07723e */ /* 0x000fe200000000ff */
[C---:B------:R-:W-:Y:S01]  /*9020*/  FFMA R13, R27.reuse, R37, R13 ;  /* 0x000000251b0d7223 */ /* 0x040fe2000000000d */
[C---:B------:R-:W-:Y:S01]  /*9030*/  FFMA R14, R27.reuse, R38, R14 ;  /* 0x000000261b0e7223 */ /* 0x040fe2000000000e */
[----:B------:R-:W-:Y:S01]  /*9040*/  FFMA R19, R27, R39, R19 ;  /* 0x000000271b137223 */ /* 0x000fe20000000013 */
[----:B------:R-:W-:Y:S01]  /*9050*/  F2FP.F16.F32.PACK_AB R16, R2, R0 ;  /* 0x000000000210723e */ /* 0x000fe200000000ff */
[----:B------:R1:W-:Y:S01]  /*9060*/  STS.128 [R57+UR43+0x3200], R4 ;  /* 0x0032000439007988 */ /* 0x0003e20008000c2b */
        /* <DEDUP_REMOVED lines=27> */
.L_x_152:
[----:B------:R-:W-:Y:S05]  /*9220*/  BSYNC.RECONVERGENT B0 ;  /* 0x0000000000007941 */ /* 0x000fea0003800200 */
.L_x_151:
[----:B------:R-:W-:Y:S01]  /*9230*/  BAR.SYNC.DEFER_BLOCKING 0x1, 0x80 ;  /* 0x0042000000007b1d */ /* 0x000fe20000010000 */
[----:B------:R-:W-:Y:S01]  /*9240*/  UISETP.NE.AND UP0, UPT, UR52, -0x4, UPT ;  /* 0xfffffffc3400788c */ /* 0x000fe2000bf05270 */
[----:B------:R-:W-:Y:S08]  /*9250*/  IADD3 R22, PT, PT, R22, 0x1, RZ ;  /* 0x0000000116167810 */ /* 0x000ff00007ffe0ff */
[----:B------:R-:W-:Y:S05]  /*9260*/  BRA.U !UP0, `(.L_x_153) ;  /* 0x0000000108287547 */ /* 0x000fea000b800000 */
[----:B------:R-:W-:Y:S01]  /*9270*/  ISETP.NE.AND P0, PT, R62, RZ, PT ;  /* 0x000000ff3e00720c */ /* 0x000fe20003f05270 */
[----:B------:R-:W-:Y:S01]  /*9280*/  IMAD.U32 R2, RZ, RZ, UR46 ;  /* 0x0000002eff027e24 */ /* 0x000fe2000f8e00ff */
[----:B------:R-:W-:Y:S01]  /*9290*/  UIADD3 UR4, UPT, UPT, UR46, 0x1, URZ ;  /* 0x000000012e047890 */ /* 0x000fe2000fffe0ff */
[----:B------:R-:W-:Y:S03]  /*92a0*/  IMAD.U32 R0, RZ, RZ, UR47 ;  /* 0x0000002fff007e24 */ /* 0x000fe6000f8e00ff */
[----:B------:R-:W-:Y:S04]  /*92b0*/  UISETP.NE.AND UP0, UPT, UR4, 0x4, UPT ;  /* 0x000000040400788c */ /* 0x000fe8000bf05270 */
[----:B------:R-:W-:Y:S03]  /*92c0*/  USEL UR46, UR4, URZ, UP0 ;  /* 0x000000ff042e7287 */ /* 0x000fe60008000000 */
[----:B------:R-:W-:Y:S05]  /*92d0*/  @P0 LEA R2, R2, UR43, 0x3 ;  /* 0x0000002b02020c11 */ /* 0x000fea000f8e18ff */
[----:B------:R-:W-:Y:S05]  /*92e0*/  @P0 VIADD R2, R2, 0xf0 ;  /* 0x000000f002020836 */ /* 0x000fea0000000000 */
[----:B------:R-:W-:Y:S04]  /*92f0*/  @P0 PRMT R0, R0, 0x654, R2 ;  /* 0x0000065400000816 */ /* 0x000fe80000000002 */
[----:B------:R2:W-:Y:S03]  /*9300*/  @P0 SYNCS.ARRIVE.TRANS64.RED.A1T0 RZ, [R0+URZ], RZ ;  /* 0x000000ff00ff09a7 */ /* 0x0005e600081004ff */
.L_x_153:
[----:B------:R-:W-:Y:S01]  /*9310*/  R2UR UR4, R52 ;  /* 0x00000000340472ca */ /* 0x000fe200000e0000 */
[----:B------:R-:W-:Y:S01]  /*9320*/  UISETP.NE.AND UP0, UPT, UR62, URZ, UPT ;  /* 0x000000ff3e00728c */ /* 0x000fe2000bf05270 */
[----:B------:R-:W-:Y:S01]  /*9330*/  ISETP.NE.AND P0, PT, R56, 0x2, PT ;  /* 0x000000023800780c */ /* 0x000fe20003f05270 */
[----:B------:R-:W-:Y:S01]  /*9340*/  UIADD3 UR20, UPT, UPT, UR38, UR63, URZ ;  /* 0x0000003f26147290 */ /* 0x000fe2000fffe0ff */
[----:B------:R-:W-:Y:S01]  /*9350*/  ISETP.NE.AND P1, PT, R22, 0x4, PT ;  /* 0x000000041600780c */ /* 0x000fe20003f25270 */
[----:B------:R-:W-:Y:S01]  /*9360*/  UIADD3 UR52, UPT, UPT, UR52, 0x4, URZ ;  /* 0x0000000434347890 */ /* 0x000fe2000fffe0ff */
[----:B------:R-:W-:Y:S01]  /*9370*/  SEL R2, RZ, 0x1, P0 ;  /* 0x00000001ff027807 */ /* 0x000fe20000000000 */
[----:B------:R-:W-:Y:S01]  /*9380*/  UMOV UR36, UR61 ;  /* 0x0000003d00247c82 */ /* 0x000fe20008000000 */
[----:B--2---:R-:W-:Y:S02]  /*9390*/  SEL R0, RZ, 0x1, P1 ;  /* 0x00000001ff007807 */ /* 0x004fe40000800000 */
[----:B------:R-:W-:Y:S02]  /*93a0*/  LOP3.LUT R58, R58, R2, RZ, 0x3c, !PT ;  /* 0x000000023a3a7212 */ /* 0x000fe400078e3cff */
[----:B------:R-:W-:Y:S01]  /*93b0*/  LOP3.LUT R59, R59, R0, RZ, 0x3c, !PT ;  /* 0x000000003b3b7212 */ /* 0x000fe200078e3cff */
[----:B------:R-:W-:Y:S01]  /*93c0*/  UIADD3 UR28, UPT, UPT, UR37, UR4, URZ ;  /* 0x00000004251c7290 */ /* 0x000fe2000fffe0ff */
[----:B------:R-:W-:Y:S02]  /*93d0*/  SEL R56, R56, RZ, P0 ;  /* 0x000000ff38387207 */ /* 0x000fe40000000000 */
[----:B------:R-:W-:Y:S01]  /*93e0*/  SEL R22, R22, RZ, P1 ;  /* 0x000000ff16167207 */ /* 0x000fe20000800000 */
[----:B------:R-:W-:Y:S08]  /*93f0*/  BRA.U UP0, `(.L_x_154) ;  /* 0xffffffcd00787547 */ /* 0x000ff0000b83ffff */
[----:B------:R-:W2:Y:S01]  /*9400*/  LDCU.64 UR4, c[0x0][0x888] ;  /* 0x00011100ff0477ac */ /* 0x000ea20008000a00 */
[----:B------:R-:W3:Y:S01]  /*9410*/  LDCU.64 UR6, c[0x0][0x890] ;  /* 0x00011200ff0677ac */ /* 0x000ee20008000a00 */
[----:B--2---:R-:W-:Y:S02]  /*9420*/  ISETP.NE.U32.AND P2, PT, RZ, UR4, PT ;  /* 0x00000004ff007c0c */ /* 0x004fe4000bf45070 */
[----:B---3--:R-:W-:Y:S02]  /*9430*/  ISETP.NE.U32.AND P1, PT, RZ, UR6, PT ;  /* 0x00000006ff007c0c */ /* 0x008fe4000bf25070 */
[----:B------:R-:W-:Y:S02]  /*9440*/  ISETP.NE.AND.EX P2, PT, RZ, UR5, PT, P2 ;  /* 0x00000005ff007c0c */ /* 0x000fe4000bf45320 */
[----:B------:R-:W-:-:S13]  /*9450*/  ISETP.NE.AND.EX P0, PT, RZ, UR7, PT, P1 ;  /* 0x00000007ff007c0c */ /* 0x000fda000bf05310 */
[----:B------:R-:W-:Y:S05]  /*9460*/  @P2 BRA P0, `(.L_x_155) ;  /* 0x00000000003c2947 */ /* 0x000fea0000000000 */
[----:B------:R-:W-:-:S13]  /*9470*/  ISETP.NE.AND.EX P1, PT, RZ, UR7, PT, P1 ;  /* 0x00000007ff007c0c */ /* 0x000fda000bf25310 */
[----:B------:R-:W-:Y:S05]  /*9480*/  @P1 BRA `(.L_x_156) ;  /* 0x00000000000c1947 */ /* 0x000fea0003800000 */
[----:B------:R-:W-:-:S13]  /*9490*/  FSETP.NEU.AND P0, PT, R27, RZ, PT ;  /* 0x000000ff1b00720b */ /* 0x000fda0003f0d000 */
[----:B------:R-:W-:Y:S05]  /*94a0*/  @!P0 EXIT ;  /* 0x000000000000894d */ /* 0x000fea0003800000 */
[----:B------:R-:W-:Y:S05]  /*94b0*/  BRA `(.L_x_155) ;  /* 0x0000000000287947 */ /* 0x000fea0003800000 */
.L_x_156:
[----:B------:R-:W-:Y:S01]  /*94c0*/  ISETP.NE.AND P0, PT, R55, RZ, PT ;  /* 0x000000ff3700720c */ /* 0x000fe20003f05270 */
[----:B------:R-:W-:-:S12]  /*94d0*/  BSSY.RECONVERGENT B0, `(.L_x_155) ;  /* 0x0000008000007945 */ /* 0x000fd80003800200 */
[----:B------:R-:W-:Y:S05]  /*94e0*/  @P0 BRA `(.L_x_157) ;  /* 0x0000000000100947 */ /* 0x000fea0003800000 */
[----:B------:R-:W-:-:S04]  /*94f0*/  ISETP.NE.U32.AND P0, PT, RZ, UR4, PT ;  /* 0x00000004ff007c0c */ /* 0x000fc8000bf05070 */
[----:B------:R-:W-:-:S13]  /*9500*/  ISETP.NE.AND.EX P0, PT, RZ, UR5, PT, P0 ;  /* 0x00000005ff007c0c */ /* 0x000fda000bf05300 */
[----:B------:R-:W-:Y:S05]  /*9510*/  @!P0 EXIT ;  /* 0x000000000000894d */ /* 0x000fea0003800000 */
[----:B------:R-:W-:Y:S05]  /*9520*/  BRA `(.L_x_158) ;  /* 0x0000000000087947 */ /* 0x000fea0003800000 */
.L_x_157:
[----:B------:R-:W-:-:S13]  /*9530*/  FSETP.NEU.AND P0, PT, R27, RZ, PT ;  /* 0x000000ff1b00720b */ /* 0x000fda0003f0d000 */
[----:B------:R-:W-:Y:S05]  /*9540*/  @!P0 EXIT ;  /* 0x000000000000894d */ /* 0x000fea0003800000 */
.L_x_158:
[----:B------:R-:W-:Y:S05]  /*9550*/  BSYNC.RECONVERGENT B0 ;  /* 0x0000000000007941 */ /* 0x000fea0003800200 */
.L_x_155:
[----:B------:R-:W-:Y:S01]  /*9560*/  ULEA UR6, UR46, UR43, 0x3 ;  /* 0x0000002b2e067291 */ /* 0x000fe2000f8e18ff */
[----:B------:R-:W-:-:S04]  /*9570*/  DEPBAR.LE SB0, 0x0 ;  /* 0x000080000000791a */ /* 0x000fc80000000000 */
[----:B------:R-:W-:-:S04]  /*9580*/  UIADD3 UR6, UPT, UPT, UR6, 0xf0, URZ ;  /* 0x000000f006067890 */ /* 0x000fc8000fffe0ff */
[----:B------:R-:W-:-:S09]  /*9590*/  UPRMT UR6, UR47, 0x654, UR6 ;  /* 0x000006542f067896 */ /* 0x000fd20008000006 */
[----:B------:R-:W-:Y:S01]  /*95a0*/  SYNCS.ARRIVE.TRANS64.RED.A1T0 RZ, [UR6], RZ ;  /* 0x000000ffffff79a7 */ /* 0x000fe20008100406 */
[----:B------:R-:W-:Y:S05]  /*95b0*/  EXIT ;  /* 0x000000000000794d */ /* 0x000fea0003800000 */
.L_x_25:
[----:B---3--:R3:W4:Y:S02]  /*95c0*/  SYNCS.PHASECHK.TRANS64.TRYWAIT P0, [R0+URZ+0x190], R2 ;  /* 0x00019002000075a7 */ /* 0x00872400080011ff */
[----:B----4-:R-:W-:Y:S05]  /*95d0*/  @!P0 NANOSLEEP.SYNCS 0x989680 ;  /* 0x009896800000895d */ /* 0x010fea0003900000 */
[----:B------:R-:W4:Y:S02]  /*95e0*/  @!P0 SYNCS.PHASECHK.TRANS64 P0, [R0+URZ+0x190], R2 ;  /* 0x00019002000085a7 */ /* 0x000f2400080010ff */
[----:B----4-:R-:W-:Y:S05]  /*95f0*/  @!P0 BRA `(.L_x_25) ;  /* 0xfffffffc00f08947 */ /* 0x010fea000383ffff */
[----:B------:R-:W-:Y:S05]  /*9600*/  BRA `(.L_x_159) ;  /* 0xffffff8400b87947 */ /* 0x000fea000383ffff */
.L_x_28:
[----:B--2---:R-:W-:-:S07]  /*9610*/  MOV R0, UR33 ;  /* 0x0000002100007c02 */ /* 0x004fce0008000f00 */
.L_x_160:
[----:B--2---:R2:W3:Y:S02]  /*9620*/  SYNCS.PHASECHK.TRANS64.TRYWAIT P0, [R0+URZ+0x68], R3 ;  /* 0x00006803000075a7 */ /* 0x0044e400080011ff */
[----:B---3--:R-:W-:Y:S05]  /*9630*/  @!P0 NANOSLEEP.SYNCS 0x989680 ;  /* 0x009896800000895d */ /* 0x008fea0003900000 */
[----:B------:R-:W3:Y:S02]  /*9640*/  @!P0 SYNCS.PHASECHK.TRANS64 P0, [R0+URZ+0x68], R3 ;  /* 0x00006803000085a7 */ /* 0x000ee400080010ff */
[----:B---3--:R-:W-:Y:S05]  /*9650*/  @!P0 BRA `(.L_x_160) ;  /* 0xfffffffc00f08947 */ /* 0x008fea000383ffff */
[----:B------:R-:W-:Y:S05]  /*9660*/  BRA `(.L_x_27) ;  /* 0xffffff8800107947 */ /* 0x000fea000383ffff */
.L_x_35:
[----:B-1----:R-:W-:-:S07]  /*9670*/  MOV R0, UR17 ;  /* 0x0000001100007c02 */ /* 0x002fce0008000f00 */
.L_x_161:
[----:B-1----:R1:W2:Y:S02]  /*9680*/  SYNCS.PHASECHK.TRANS64.TRYWAIT P0, [R0+URZ+0x68], R3 ;  /* 0x00006803000075a7 */ /* 0x0022a400080011ff */
[----:B--2---:R-:W-:Y:S05]  /*9690*/  @!P0 NANOSLEEP.SYNCS 0x989680 ;  /* 0x009896800000895d */ /* 0x004fea0003900000 */
[----:B------:R-:W2:Y:S02]  /*96a0*/  @!P0 SYNCS.PHASECHK.TRANS64 P0, [R0+URZ+0x68], R3 ;  /* 0x00006803000085a7 */ /* 0x000ea400080010ff */
[----:B--2---:R-:W-:Y:S05]  /*96b0*/  @!P0 BRA `(.L_x_161) ;  /* 0xfffffffc00f08947 */ /* 0x004fea000383ffff */
[----:B------:R-:W-:Y:S05]  /*96c0*/  BRA `(.L_x_34) ;  /* 0xffffff8800e07947 */ /* 0x000fea000383ffff */
.L_x_40:
[----:B-1----:R1:W2:Y:S02]  /*96d0*/  SYNCS.PHASECHK.TRANS64.TRYWAIT P0, [R3+URZ+0x120], R0 ;  /* 0x00012000030075a7 */ /* 0x0022a400080011ff */
[----:B--2---:R-:W-:Y:S05]  /*96e0*/  @!P0 NANOSLEEP.SYNCS 0x989680 ;  /* 0x009896800000895d */ /* 0x004fea0003900000 */
[----:B------:R-:W2:Y:S02]  /*96f0*/  @!P0 SYNCS.PHASECHK.TRANS64 P0, [R3+URZ+0x120], R0 ;  /* 0x00012000030085a7 */ /* 0x000ea400080010ff */
[----:B--2---:R-:W-:Y:S05]  /*9700*/  @!P0 BRA `(.L_x_40) ;  /* 0xfffffffc00f08947 */ /* 0x004fea000383ffff */
[----:B------:R-:W-:Y:S05]  /*9710*/  BRA `(.L_x_162) ;  /* 0xffffff8c00987947 */ /* 0x000fea000383ffff */
.L_x_44:
[----:B------:R-:W-:-:S07]  /*9720*/  MOV R0, UR4 ;  /* 0x0000000400007c02 */ /* 0x000fce0008000f00 */
.L_x_163:
[----:B-1----:R1:W2:Y:S02]  /*9730*/  SYNCS.PHASECHK.TRANS64.TRYWAIT P0, [R0+URZ], R2 ;  /* 0x00000002000075a7 */ /* 0x0022a400080011ff */
[----:B--2---:R-:W-:Y:S05]  /*9740*/  @!P0 NANOSLEEP.SYNCS 0x989680 ;  /* 0x009896800000895d */ /* 0x004fea0003900000 */
[----:B------:R-:W2:Y:S02]  /*9750*/  @!P0 SYNCS.PHASECHK.TRANS64 P0, [R0+URZ], R2 ;  /* 0x00000002000085a7 */ /* 0x000ea400080010ff */
[----:B--2---:R-:W-:Y:S05]  /*9760*/  @!P0 BRA `(.L_x_163) ;  /* 0xfffffffc00f08947 */ /* 0x004fea000383ffff */
[----:B------:R-:W-:Y:S05]  /*9770*/  BRA `(.L_x_164) ;  /* 0xffffff9400407947 */ /* 0x000fea000383ffff */
.L_x_45:
[----:B------:R-:W-:-:S07]  /*9780*/  MOV R0, UR5 ;  /* 0x0000000500007c02 */ /* 0x000fce0008000f00 */
.L_x_165:
[----:B-1----:R1:W2:Y:S02]  /*9790*/  SYNCS.PHASECHK.TRANS64.TRYWAIT P0, [R0+URZ], R3 ;  /* 0x00000003000075a7 */ /* 0x0022a400080011ff */
[----:B--2---:R-:W-:Y:S05]  /*97a0*/  @!P0 NANOSLEEP.SYNCS 0x989680 ;  /* 0x009896800000895d */ /* 0x004fea0003900000 */
[----:B------:R-:W2:Y:S02]  /*97b0*/  @!P0 SYNCS.PHASECHK.TRANS64 P0, [R0+URZ], R3 ;  /* 0x00000003000085a7 */ /* 0x000ea400080010ff */
[----:B--2---:R-:W-:Y:S05]  /*97c0*/  @!P0 BRA `(.L_x_165) ;  /* 0xfffffffc00f08947 */ /* 0x004fea000383ffff */
[----:B------:R-:W-:Y:S05]  /*97d0*/  BRA `(.L_x_166) ;  /* 0xffffff94004c7947 */ /* 0x000fea000383ffff */
.L_x_46:
[----:B------:R-:W-:-:S07]  /*97e0*/  MOV R0, UR5 ;  /* 0x0000000500007c02 */ /* 0x000fce0008000f00 */
.L_x_167:
[----:B-1----:R1:W2:Y:S02]  /*97f0*/  SYNCS.PHASECHK.TRANS64.TRYWAIT P0, [R0+URZ], R3 ;  /* 0x00000003000075a7 */ /* 0x0022a400080011ff */
[----:B--2---:R-:W-:Y:S05]  /*9800*/  @!P0 NANOSLEEP.SYNCS 0x989680 ;  /* 0x009896800000895d */ /* 0x004fea0003900000 */
[----:B------:R-:W2:Y:S02]  /*9810*/  @!P0 SYNCS.PHASECHK.TRANS64 P0, [R0+URZ], R3 ;  /* 0x00000003000085a7 */ /* 0x000ea400080010ff */
[----:B--2---:R-:W-:Y:S05]  /*9820*/  @!P0 BRA `(.L_x_167) ;  /* 0xfffffffc00f08947 */ /* 0x004fea000383ffff */
[----:B------:R-:W-:Y:S05]  /*9830*/  BRA `(.L_x_168) ;  /* 0xffffff9400587947 */ /* 0x000fea000383ffff */
.L_x_47:
[----:B------:R-:W-:-:S07]  /*9840*/  MOV R0, UR5 ;  /* 0x0000000500007c02 */ /* 0x000fce0008000f00 */
.L_x_169:
[----:B-1----:R1:W2:Y:S02]  /*9850*/  SYNCS.PHASECHK.TRANS64.TRYWAIT P0, [R0+URZ], R3 ;  /* 0x00000003000075a7 */ /* 0x0022a400080011ff */
[----:B--2---:R-:W-:Y:S05]  /*9860*/  @!P0 NANOSLEEP.SYNCS 0x989680 ;  /* 0x009896800000895d */ /* 0x004fea0003900000 */
[----:B------:R-:W2:Y:S02]  /*9870*/  @!P0 SYNCS.PHASECHK.TRANS64 P0, [R0+URZ], R3 ;  /* 0x00000003000085a7 */ /* 0x000ea400080010ff */
[----:B--2---:R-:W-:Y:S05]  /*9880*/  @!P0 BRA `(.L_x_169) ;  /* 0xfffffffc00f08947 */ /* 0x004fea000383ffff */
[----:B------:R-:W-:Y:S05]  /*9890*/  BRA `(.L_x_170) ;  /* 0xffffff9400647947 */ /* 0x000fea000383ffff */
.L_x_48:
[----:B------:R-:W-:-:S07]  /*98a0*/  MOV R0, UR5 ;  /* 0x0000000500007c02 */ /* 0x000fce0008000f00 */
.L_x_171:
[----:B-1----:R1:W2:Y:S02]  /*98b0*/  SYNCS.PHASECHK.TRANS64.TRYWAIT P0, [R0+URZ], R3 ;  /* 0x00000003000075a7 */ /* 0x0022a400080011ff */
[----:B--2---:R-:W-:Y:S05]  /*98c0*/  @!P0 NANOSLEEP.SYNCS 0x989680 ;  /* 0x009896800000895d */ /* 0x004fea0003900000 */
[----:B------:R-:W2:Y:S02]  /*98d0*/  @!P0 SYNCS.PHASECHK.TRANS64 P0, [R0+URZ], R3 ;  /* 0x00000003000085a7 */ /* 0x000ea400080010ff */
[----:B--2---:R-:W-:Y:S05]  /*98e0*/  @!P0 BRA `(.L_x_171) ;  /* 0xfffffffc00f08947 */ /* 0x004fea000383ffff */
[----:B------:R-:W-:Y:S05]  /*98f0*/  BRA `(.L_x_172) ;  /* 0xffffff9400707947 */ /* 0x000fea000383ffff */
.L_x_49:
[----:B------:R-:W-:-:S07]  /*9900*/  MOV R0, UR5 ;  /* 0x0000000500007c02 */ /* 0x000fce0008000f00 */
.L_x_173:
[----:B-1----:R1:W2:Y:S02]  /*9910*/  SYNCS.PHASECHK.TRANS64.TRYWAIT P0, [R0+URZ], R3 ;  /* 0x00000003000075a7 */ /* 0x0022a400080011ff */
[----:B--2---:R-:W-:Y:S05]  /*9920*/  @!P0 NANOSLEEP.SYNCS 0x989680 ;  /* 0x009896800000895d */ /* 0x004fea0003900000 */
[----:B------:R-:W2:Y:S02]  /*9930*/  @!P0 SYNCS.PHASECHK.TRANS64 P0, [R0+URZ], R3 ;  /* 0x00000003000085a7 */ /* 0x000ea400080010ff */
[----:B--2---:R-:W-:Y:S05]  /*9940*/  @!P0 BRA `(.L_x_173) ;  /* 0xfffffffc00f08947 */ /* 0x004fea000383ffff */
[----:B------:R-:W-:Y:S05]  /*9950*/  BRA `(.L_x_174) ;  /* 0xffffff94007c7947 */ /* 0x000fea000383ffff */
.L_x_50:
[----:B------:R-:W-:-:S07]  /*9960*/  MOV R0, UR5 ;  /* 0x0000000500007c02 */ /* 0x000fce0008000f00 */
.L_x_175:
[----:B-1----:R1:W2:Y:S02]  /*9970*/  SYNCS.PHASECHK.TRANS64.TRYWAIT P0, [R0+URZ], R3 ;  /* 0x00000003000075a7 */ /* 0x0022a400080011ff */
[----:B--2---:R-:W-:Y:S05]  /*9980*/  @!P0 NANOSLEEP.SYNCS 0x989680 ;  /* 0x009896800000895d */ /* 0x004fea0003900000 */
[----:B------:R-:W2:Y:S02]  /*9990*/  @!P0 SYNCS.PHASECHK.TRANS64 P0, [R0+URZ], R3 ;  /* 0x00000003000085a7 */ /* 0x000ea400080010ff */
[----:B--2---:R-:W-:Y:S05]  /*99a0*/  @!P0 BRA `(.L_x_175) ;  /* 0xfffffffc00f08947 */ /* 0x004fea000383ffff */
[----:B------:R-:W-:Y:S05]  /*99b0*/  BRA `(.L_x_176) ;  /* 0xffffff9400887947 */ /* 0x000fea000383ffff */
.L_x_51:
[----:B------:R-:W-:-:S07]  /*99c0*/  MOV R0, UR5 ;  /* 0x0000000500007c02 */ /* 0x000fce0008000f00 */
.L_x_177:
[----:B-1----:R1:W2:Y:S02]  /*99d0*/  SYNCS.PHASECHK.TRANS64.TRYWAIT P0, [R0+URZ], R3 ;  /* 0x00000003000075a7 */ /* 0x0022a400080011ff */
[----:B--2---:R-:W-:Y:S05]  /*99e0*/  @!P0 NANOSLEEP.SYNCS 0x989680 ;  /* 0x009896800000895d */ /* 0x004fea0003900000 */
[----:B------:R-:W2:Y:S02]  /*99f0*/  @!P0 SYNCS.PHASECHK.TRANS64 P0, [R0+URZ], R3 ;  /* 0x00000003000085a7 */ /* 0x000ea400080010ff */
[----:B--2---:R-:W-:Y:S05]  /*9a00*/  @!P0 BRA `(.L_x_177) ;  /* 0xfffffffc00f08947 */ /* 0x004fea000383ffff */
[----:B------:R-:W-:Y:S05]  /*9a10*/  BRA `(.L_x_178) ;  /* 0xffffff9400947947 */ /* 0x000fea000383ffff */
.L_x_52:
[----:B------:R-:W-:-:S07]  /*9a20*/  MOV R0, UR5 ;  /* 0x0000000500007c02 */ /* 0x000fce0008000f00 */
.L_x_179:
[----:B-1----:R1:W2:Y:S02]  /*9a30*/  SYNCS.PHASECHK.TRANS64.TRYWAIT P0, [R0+URZ], R3 ;  /* 0x00000003000075a7 */ /* 0x0022a400080011ff */
[----:B--2---:R-:W-:Y:S05]  /*9a40*/  @!P0 NANOSLEEP.SYNCS 0x989680 ;  /* 0x009896800000895d */ /* 0x004fea0003900000 */
[----:B------:R-:W2:Y:S02]  /*9a50*/  @!P0 SYNCS.PHASECHK.TRANS64 P0, [R0+URZ], R3 ;  /* 0x00000003000085a7 */ /* 0x000ea400080010ff */
[----:B--2---:R-:W-:Y:S05]  /*9a60*/  @!P0 BRA `(.L_x_179) ;  /* 0xfffffffc00f08947 */ /* 0x004fea000383ffff */
[----:B------:R-:W-:Y:S05]  /*9a70*/  BRA `(.L_x_180) ;  /* 0xffffff9400a07947 */ /* 0x000fea000383ffff */
.L_x_53:
[----:B------:R-:W-:-:S07]  /*9a80*/  MOV R0, UR5 ;  /* 0x0000000500007c02 */ /* 0x000fce0008000f00 */
.L_x_181:
[----:B-1----:R1:W2:Y:S02]  /*9a90*/  SYNCS.PHASECHK.TRANS64.TRYWAIT P0, [R0+URZ], R3 ;  /* 0x00000003000075a7 */ /* 0x0022a400080011ff */
[----:B--2---:R-:W-:Y:S05]  /*9aa0*/  @!P0 NANOSLEEP.SYNCS 0x989680 ;  /* 0x009896800000895d */ /* 0x004fea0003900000 */
[----:B------:R-:W2:Y:S02]  /*9ab0*/  @!P0 SYNCS.PHASECHK.TRANS64 P0, [R0+URZ], R3 ;  /* 0x00000003000085a7 */ /* 0x000ea400080010ff */
[----:B--2---:R-:W-:Y:S05]  /*9ac0*/  @!P0 BRA `(.L_x_181) ;  /* 0xfffffffc00f08947 */ /* 0x004fea000383ffff */
[----:B------:R-:W-:Y:S05]  /*9ad0*/  BRA `(.L_x_182) ;  /* 0xffffff9400ac7947 */ /* 0x000fea000383ffff */
.L_x_54:
[----:B------:R-:W-:-:S07]  /*9ae0*/  MOV R0, UR5 ;  /* 0x0000000500007c02 */ /* 0x000fce0008000f00 */
.L_x_183:
[----:B-1----:R1:W2:Y:S02]  /*9af0*/  SYNCS.PHASECHK.TRANS64.TRYWAIT P0, [R0+URZ], R3 ;  /* 0x00000003000075a7 */ /* 0x0022a400080011ff */
[----:B--2---:R-:W-:Y:S05]  /*9b00*/  @!P0 NANOSLEEP.SYNCS 0x989680 ;  /* 0x009896800000895d */ /* 0x004fea0003900000 */
[----:B------:R-:W2:Y:S02]  /*9b10*/  @!P0 SYNCS.PHASECHK.TRANS64 P0, [R0+URZ], R3 ;  /* 0x00000003000085a7 */ /* 0x000ea400080010ff */
[----:B--2---:R-:W-:Y:S05]  /*9b20*/  @!P0 BRA `(.L_x_183) ;  /* 0xfffffffc00f08947 */ /* 0x004fea000383ffff */
[----:B------:R-:W-:Y:S05]  /*9b30*/  BRA `(.L_x_184) ;  /* 0xffffff9400b87947 */ /* 0x000fea000383ffff */
.L_x_55:
[----:B------:R-:W-:-:S07]  /*9b40*/  MOV R0, UR5 ;  /* 0x0000000500007c02 */ /* 0x000fce0008000f00 */
.L_x_185:
[----:B-1----:R1:W2:Y:S02]  /*9b50*/  SYNCS.PHASECHK.TRANS64.TRYWAIT P0, [R0+URZ], R3 ;  /* 0x00000003000075a7 */ /* 0x0022a400080011ff */
[----:B--2---:R-:W-:Y:S05]  /*9b60*/  @!P0 NANOSLEEP.SYNCS 0x989680 ;  /* 0x009896800000895d */ /* 0x004fea0003900000 */
[----:B------:R-:W2:Y:S02]  /*9b70*/  @!P0 SYNCS.PHASECHK.TRANS64 P0, [R0+URZ], R3 ;  /* 0x00000003000085a7 */ /* 0x000ea400080010ff */
[----:B--2---:R-:W-:Y:S05]  /*9b80*/  @!P0 BRA `(.L_x_185) ;  /* 0xfffffffc00f08947 */ /* 0x004fea000383ffff */
[----:B------:R-:W-:Y:S05]  /*9b90*/  BRA `(.L_x_186) ;  /* 0xffffff9400c47947 */ /* 0x000fea000383ffff */
.L_x_58:
[----:B--2---:R2:W3:Y:S02]  /*9ba0*/  SYNCS.PHASECHK.TRANS64.TRYWAIT P0, [R2+URZ+0x180], R4 ;  /* 0x00018004020075a7 */ /* 0x0044e400080011ff */
[----:B---3--:R-:W-:Y:S05]  /*9bb0*/  @!P0 NANOSLEEP.SYNCS 0x989680 ;  /* 0x009896800000895d */ /* 0x008fea0003900000 */
[----:B------:R-:W3:Y:S02]  /*9bc0*/  @!P0 SYNCS.PHASECHK.TRANS64 P0, [R2+URZ+0x180], R4 ;  /* 0x00018004020085a7 */ /* 0x000ee400080010ff */
[----:B---3--:R-:W-:Y:S05]  /*9bd0*/  @!P0 BRA `(.L_x_58) ;  /* 0xfffffffc00f08947 */ /* 0x008fea000383ffff */
[----:B------:R-:W-:Y:S05]  /*9be0*/  BRA `(.L_x_187) ;  /* 0xffffff9800207947 */ /* 0x000fea000383ffff */
.L_x_59:
[----:B------:R-:W-:-:S07]  /*9bf0*/  MOV R2, UR4 ;  /* 0x0000000400027c02 */ /* 0x000fce0008000f00 */
.L_x_188:
[----:B--2---:R2:W3:Y:S02]  /*9c00*/  SYNCS.PHASECHK.TRANS64.TRYWAIT P0, [R2+URZ+0x130], R5 ;  /* 0x00013005020075a7 */ /* 0x0044e400080011ff */
[----:B---3--:R-:W-:Y:S05]  /*9c10*/  @!P0 NANOSLEEP.SYNCS 0x989680 ;  /* 0x009896800000895d */ /* 0x008fea0003900000 */
[----:B------:R-:W3:Y:S02]  /*9c20*/  @!P0 SYNCS.PHASECHK.TRANS64 P0, [R2+URZ+0x130], R5 ;  /* 0x00013005020085a7 */ /* 0x000ee400080010ff */
[----:B---3--:R-:W-:Y:S05]  /*9c30*/  @!P0 BRA `(.L_x_188) ;  /* 0xfffffffc00f08947 */ /* 0x008fea000383ffff */
[----:B------:R-:W-:Y:S05]  /*9c40*/  BRA `(.L_x_189) ;  /* 0xffffff9800307947 */ /* 0x000fea000383ffff */
.L_x_60:
[----:B--2---:R2:W3:Y:S02]  /*9c50*/  SYNCS.PHASECHK.TRANS64.TRYWAIT P1, [R2+URZ+0x120], R4 ;  /* 0x00012004020075a7 */ /* 0x0044e400080211ff */
[----:B---3--:R-:W-:Y:S05]  /*9c60*/  @!P1 NANOSLEEP.SYNCS 0x989680 ;  /* 0x009896800000995d */ /* 0x008fea0003900000 */
[----:B------:R-:W3:Y:S02]  /*9c70*/  @!P1 SYNCS.PHASECHK.TRANS64 P1, [R2+URZ+0x120], R4 ;  /* 0x00012004020095a7 */ /* 0x000ee400080210ff */
[----:B---3--:R-:W-:Y:S05]  /*9c80*/  @!P1 BRA `(.L_x_60) ;  /* 0xfffffffc00f09947 */ /* 0x008fea000383ffff */
[----:B------:R-:W-:Y:S05]  /*9c90*/  BRA `(.L_x_190) ;  /* 0xffffff9800607947 */ /* 0x000fea000383ffff */
.L_x_63:
[----:B------:R-:W-:-:S07]  /*9ca0*/  MOV R0, UR4 ;  /* 0x0000000400007c02 */ /* 0x000fce0008000f00 */
.L_x_191:
[----:B--2---:R2:W3:Y:S02]  /*9cb0*/  SYNCS.PHASECHK.TRANS64.TRYWAIT P0, [R0+URZ+0x130], R2 ;  /* 0x00013002000075a7 */ /* 0x0044e400080011ff */
[----:B---3--:R-:W-:Y:S05]  /*9cc0*/  @!P0 NANOSLEEP.SYNCS 0x989680 ;  /* 0x009896800000895d */ /* 0x008fea0003900000 */
[----:B------:R-:W3:Y:S02]  /*9cd0*/  @!P0 SYNCS.PHASECHK.TRANS64 P0, [R0+URZ+0x130], R2 ;  /* 0x00013002000085a7 */ /* 0x000ee400080010ff */
[----:B---3--:R-:W-:Y:S05]  /*9ce0*/  @!P0 BRA `(.L_x_191) ;  /* 0xfffffffc00f08947 */ /* 0x008fea000383ffff */
[----:B------:R-:W-:Y:S05]  /*9cf0*/  BRA `(.L_x_62) ;  /* 0xffffff9800b47947 */ /* 0x000fea000383ffff */
.L_x_72:
[----:B--2---:R-:W-:-:S04]  /*9d00*/  MOV R5, UR5 ;  /* 0x0000000500057c02 */ /* 0x004fc80008000f00 */
[----:B------:R2:W3:Y:S03]  /*9d10*/  SYNCS.PHASECHK.TRANS64.TRYWAIT P0, [R5+URZ+0x8], R6 ;  /* 0x00000806050075a7 */ /* 0x0004e600080011ff */
[----:B---3--:R-:W-:Y:S05]  /*9d20*/  @!P0 NANOSLEEP.SYNCS 0x989680 ;  /* 0x009896800000895d */ /* 0x008fea0003900000 */
[----:B------:R-:W3:Y:S02]  /*9d30*/  @!P0 SYNCS.PHASECHK.TRANS64 P0, [R5+URZ+0x8], R6 ;  /* 0x00000806050085a7 */ /* 0x000ee400080010ff */
[----:B---3--:R-:W-:Y:S05]  /*9d40*/  @!P0 BRA `(.L_x_72) ;  /* 0xfffffffc00ec8947 */ /* 0x008fea000383ffff */
[----:B------:R-:W-:Y:S05]  /*9d50*/  BRA `(.L_x_71) ;  /* 0xffffff9c00687947 */ /* 0x000fea000383ffff */
.L_x_74:
[----:B------:R-:W-:Y:S01]  /*9d60*/  BSSY B0, `(.L_x_192) ;  /* 0x0000006000007945 */ /* 0x000fe20003800000 */
[----:B------:R-:W-:-:S07]  /*9d70*/  MOV R15, 0xffffffff ;  /* 0xffffffff000f7802 */ /* 0x000fce0000000f00 */
[----:B-12--5:R-:W-:Y:S05]  /*9d80*/  WARPSYNC.COLLECTIVE R15, `(.L_x_193) ;  /* 0x000000000f0c7348 */ /* 0x026fea0003c00000 */
[----:B------:R-:W-:Y:S02]  /*9d90*/  ELECT P6, UR79, PT ;  /* 0x00000000004f782f */ /* 0x000fe400038c0000 */
[----:B------:R-:W-:Y:S01]  /*9da0*/  MOV R14, UR79 ;  /* 0x0000004f000e7c02 */ /* 0x000fe20008000f00 */
[----:B-12--5:R-:W-:Y:S10]  /*9db0*/  ENDCOLLECTIVE ;  /* 0x000000000000791b */ /* 0x026ff40003800000 */
.L_x_193:
[----:B------:R-:W-:Y:S05]  /*9dc0*/  BSYNC B0 ;  /* 0x0000000000007941 */ /* 0x000fea0003800000 */
.L_x_192:
[----:B------:R-:W-:Y:S05]  /*9dd0*/  BRA `(.L_x_194) ;  /* 0xffffff9c00987947 */ /* 0x000fea000383ffff */
.L_x_76:
[----:B--2---:R-:W-:-:S04]  /*9de0*/  MOV R0, UR5 ;  /* 0x0000000500007c02 */ /* 0x004fc80008000f00 */
[----:B------:R2:W3:Y:S03]  /*9df0*/  SYNCS.PHASECHK.TRANS64.TRYWAIT P0, [R0+URZ+0x8], R4 ;  /* 0x00000804000075a7 */ /* 0x0004e600080011ff */
[----:B---3--:R-:W-:Y:S05]  /*9e00*/  @!P0 NANOSLEEP.SYNCS 0x989680 ;  /* 0x009896800000895d */ /* 0x008fea0003900000 */
[----:B------:R-:W3:Y:S02]  /*9e10*/  @!P0 SYNCS.PHASECHK.TRANS64 P0, [R0+URZ+0x8], R4 ;  /* 0x00000804000085a7 */ /* 0x000ee400080010ff */
[----:B---3--:R-:W-:Y:S05]  /*9e20*/  @!P0 BRA `(.L_x_76) ;  /* 0xfffffffc00ec8947 */ /* 0x008fea000383ffff */
[----:B------:R-:W-:Y:S05]  /*9e30*/  BRA `(.L_x_75) ;  /* 0xffffff9c009c7947 */ /* 0x000fea000383ffff */
.L_x_77:
[----:B-1----:R1:W2:Y:S02]  /*9e40*/  SYNCS.PHASECHK.TRANS64.TRYWAIT P0, [R0+URZ+0x120], R4 ;  /* 0x00012004000075a7 */ /* 0x0022a400080011ff */
[----:B--2---:R-:W-:Y:S05]  /*9e50*/  @!P0 NANOSLEEP.SYNCS 0x989680 ;  /* 0x009896800000895d */ /* 0x004fea0003900000 */
[----:B------:R-:W2:Y:S02]  /*9e60*/  @!P0 SYNCS.PHASECHK.TRANS64 P0, [R0+URZ+0x120], R4 ;  /* 0x00012004000085a7 */ /* 0x000ea400080010ff */
[----:B--2---:R-:W-:Y:S05]  /*9e70*/  @!P0 BRA `(.L_x_77) ;  /* 0xfffffffc00f08947 */ /* 0x004fea000383ffff */
[----:B------:R-:W-:Y:S05]  /*9e80*/  BRA `(.L_x_195) ;  /* 0xffffffa000887947 */ /* 0x000fea000383ffff */
.L_x_79:
[----:B------:R-:W-:-:S07]  /*9e90*/  MOV R0, UR31 ;  /* 0x0000001f00007c02 */ /* 0x000fce0008000f00 */
.L_x_196:
[----:B-1----:R1:W2:Y:S02]  /*9ea0*/  SYNCS.PHASECHK.TRANS64.TRYWAIT P0, [R0+URZ+0x160], R4 ;  /* 0x00016004000075a7 */ /* 0x0022a400080011ff */
[----:B--2---:R-:W-:Y:S05]  /*9eb0*/  @!P0 NANOSLEEP.SYNCS 0x989680 ;  /* 0x009896800000895d */ /* 0x004fea0003900000 */
[----:B------:R-:W2:Y:S02]  /*9ec0*/  @!P0 SYNCS.PHASECHK.TRANS64 P0, [R0+URZ+0x160], R4 ;  /* 0x00016004000085a7 */ /* 0x000ea400080010ff */
[----:B--2---:R-:W-:Y:S05]  /*9ed0*/  @!P0 BRA `(.L_x_196) ;  /* 0xfffffffc00f08947 */ /* 0x004fea000383ffff */
[----:B------:R-:W-:Y:S05]  /*9ee0*/  BRA `(.L_x_197) ;  /* 0xffffffa000d47947 */ /* 0x000fea000383ffff */
.L_x_82:
[----:B------:R-:W-:Y:S07]  /*9ef0*/  MOV R0, UR5 ;  /* 0x0000000500007c02 */ /* 0x000fee0008000f00 */
.L_x_198:
[----:B-1----:R1:W2:Y:S02]  /*9f00*/  SYNCS.PHASECHK.TRANS64.TRYWAIT P0, [R0+URZ], R4 ;  /* 0x00000004000075a7 */ /* 0x0022a400080011ff */
[----:B--2---:R-:W-:Y:S05]  /*9f10*/  @!P0 NANOSLEEP.SYNCS 0x989680 ;  /* 0x009896800000895d */ /* 0x004fea0003900000 */
[----:B------:R-:W2:Y:S02]  /*9f20*/  @!P0 SYNCS.PHASECHK.TRANS64 P0, [R0+URZ], R4 ;  /* 0x00000004000085a7 */ /* 0x000ea400080010ff */
[----:B--2---:R-:W-:Y:S05]  /*9f30*/  @!P0 BRA `(.L_x_198) ;  /* 0xfffffffc00f08947 */ /* 0x004fea000383ffff */
[----:B------:R-:W-:Y:S05]  /*9f40*/  BRA `(.L_x_81) ;  /* 0xffffffa000e87947 */ /* 0x000fea000383ffff */
.L_x_86:
[----:B-1----:R-:W-:-:S07]  /*9f50*/  MOV R0, UR4 ;  /* 0x0000000400007c02 */ /* 0x002fce0008000f00 */
.L_x_199:
[----:B-1----:R1:W2:Y:S02]  /*9f60*/  SYNCS.PHASECHK.TRANS64.TRYWAIT P0, [R0+URZ], R2 ;  /* 0x00000002000075a7 */ /* 0x0022a400080011ff */
[----:B--2---:R-:W-:Y:S05]  /*9f70*/  @!P0 NANOSLEEP.SYNCS 0x989680 ;  /* 0x009896800000895d */ /* 0x004fea0003900000 */
[----:B------:R-:W2:Y:S02]  /*9f80*/  @!P0 SYNCS.PHASECHK.TRANS64 P0, [R0+URZ], R2 ;  /* 0x00000002000085a7 */ /* 0x000ea400080010ff */
[----:B--2---:R-:W-:Y:S05]  /*9f90*/  @!P0 BRA `(.L_x_199) ;  /* 0xfffffffc00f08947 */ /* 0x004fea000383ffff */
[----:B------:R-:W-:Y:S05]  /*9fa0*/  BRA `(.L_x_200) ;  /* 0xffffffa400dc7947 */ /* 0x000fea000383ffff */
.L_x_87:
[----:B------:R-:W-:-:S07]  /*9fb0*/  MOV R0, UR5 ;  /* 0x0000000500007c02 */ /* 0x000fce0008000f00 */
.L_x_201:
[----:B-1----:R1:W2:Y:S02]  /*9fc0*/  SYNCS.PHASECHK.TRANS64.TRYWAIT P0, [R0+URZ], R3 ;  /* 0x00000003000075a7 */ /* 0x0022a400080011ff */
[----:B--2---:R-:W-:Y:S05]  /*9fd0*/  @!P0 NANOSLEEP.SYNCS 0x989680 ;  /* 0x009896800000895d */ /* 0x004fea0003900000 */
[----:B------:R-:W2:Y:S02]  /*9fe0*/  @!P0 SYNCS.PHASECHK.TRANS64 P0, [R0+URZ], R3 ;  /* 0x00000003000085a7 */ /* 0x000ea400080010ff */
[----:B--2---:R-:W-:Y:S05]  /*9ff0*/  @!P0 BRA `(.L_x_201) ;  /* 0xfffffffc00f08947 */ /* 0x004fea000383ffff */
[----:B------:R-:W-:Y:S05]  /*a000*/  BRA `(.L_x_202) ;  /* 0xffffffa400e87947 */ /* 0x000fea000383ffff */
.L_x_88:
[----:B------:R-:W-:-:S07]  /*a010*/  MOV R0, UR5 ;  /* 0x0000000500007c02 */ /* 0x000fce0008000f00 */
.L_x_203:
[----:B-1----:R1:W2:Y:S02]  /*a020*/  SYNCS.PHASECHK.TRANS64.TRYWAIT P0, [R0+URZ], R3 ;  /* 0x00000003000075a7 */ /* 0x0022a400080011ff */
[----:B--2---:R-:W-:Y:S05]  /*a030*/  @!P0 NANOSLEEP.SYNCS 0x989680 ;  /* 0x009896800000895d */ /* 0x004fea0003900000 */
[----:B------:R-:W2:Y:S02]  /*a040*/  @!P0 SYNCS.PHASECHK.TRANS64 P0, [R0+URZ], R3 ;  /* 0x00000003000085a7 */ /* 0x000ea400080010ff */
[----:B--2---:R-:W-:Y:S05]  /*a050*/  @!P0 BRA `(.L_x_203) ;  /* 0xfffffffc00f08947 */ /* 0x004fea000383ffff */
[----:B------:R-:W-:Y:S05]  /*a060*/  BRA `(.L_x_204) ;  /* 0xffffffa400f47947 */ /* 0x000fea000383ffff */
.L_x_91:
[----:B------:R-:W-:-:S07]  /*a070*/  MOV R0, UR26 ;  /* 0x0000001a00007c02 */ /* 0x000fce0008000f00 */
.L_x_205:
[----:B-1----:R1:W2:Y:S02]  /*a080*/  SYNCS.PHASECHK.TRANS64.TRYWAIT P1, [R0+URZ+0x1a0], R2 ;  /* 0x0001a002000075a7 */ /* 0x0022a400080211ff */
[----:B--2---:R-:W-:Y:S05]  /*a090*/  @!P1 NANOSLEEP.SYNCS 0x989680 ;  /* 0x009896800000995d */ /* 0x004fea0003900000 */
[----:B------:R-:W2:Y:S02]  /*a0a0*/  @!P1 SYNCS.PHASECHK.TRANS64 P1, [R0+URZ+0x1a0], R2 ;  /* 0x0001a002000095a7 */ /* 0x000ea400080210ff */
[----:B--2---:R-:W-:Y:S05]  /*a0b0*/  @!P1 BRA `(.L_x_205) ;  /* 0xfffffffc00f09947 */ /* 0x004fea000383ffff */
[----:B------:R-:W-:Y:S05]  /*a0c0*/  BRA `(.L_x_206) ;  /* 0xffffffa800407947 */ /* 0x000fea000383ffff */
.L_x_96:
[----:B---3--:R3:W4:Y:S02]  /*a0d0*/  SYNCS.PHASECHK.TRANS64.TRYWAIT P0, [R12+URZ+0x120], R0 ;  /* 0x000120000c0075a7 */ /* 0x00872400080011ff */
[----:B----4-:R-:W-:Y:S05]  /*a0e0*/  @!P0 NANOSLEEP.SYNCS 0x989680 ;  /* 0x009896800000895d */ /* 0x010fea0003900000 */
[----:B------:R-:W4:Y:S02]  /*a0f0*/  @!P0 SYNCS.PHASECHK.TRANS64 P0, [R12+URZ+0x120], R0 ;  /* 0x000120000c0085a7 */ /* 0x000f2400080010ff */
[----:B----4-:R-:W-:Y:S05]  /*a100*/  @!P0 BRA `(.L_x_96) ;  /* 0xfffffffc00f08947 */ /* 0x010fea000383ffff */
[----:B------:R-:W-:Y:S05]  /*a110*/  BRA `(.L_x_207) ;  /* 0xffffffac00687947 */ /* 0x000fea000383ffff */
.L_x_99:
[----:B-1----:R-:W-:Y:S07]  /*a120*/  MOV R0, UR21 ;  /* 0x0000001500007c02 */ /* 0x002fee0008000f00 */
.L_x_208:
[----:B-1----:R1:W3:Y:S02]  /*a130*/  SYNCS.PHASECHK.TRANS64.TRYWAIT P2, [R0+URZ+0x118], R6 ;  /* 0x00011806000075a7 */ /* 0x0022e400080411ff */
[----:B---3--:R-:W-:Y:S05]  /*a140*/  @!P2 NANOSLEEP.SYNCS 0x989680 ;  /* 0x009896800000a95d */ /* 0x008fea0003900000 */
[----:B------:R-:W3:Y:S02]  /*a150*/  @!P2 SYNCS.PHASECHK.TRANS64 P2, [R0+URZ+0x118], R6 ;  /* 0x000118060000a5a7 */ /* 0x000ee400080410ff */
[----:B---3--:R-:W-:Y:S05]  /*a160*/  @!P2 BRA `(.L_x_208) ;  /* 0xfffffffc00f0a947 */ /* 0x008fea000383ffff */
[----:B------:R-:W-:Y:S05]  /*a170*/  BRA `(.L_x_98) ;  /* 0xffffffb000d07947 */ /* 0x000fea000383ffff */
.L_x_102:
[----:B------:R-:W-:Y:S07]  /*a180*/  MOV R0, UR21 ;  /* 0x0000001500007c02 */ /* 0x000fee0008000f00 */
.L_x_209:
[----:B-1----:R1:W3:Y:S02]  /*a190*/  SYNCS.PHASECHK.TRANS64.TRYWAIT P0, [R0+URZ+0xf0], R9 ;  /* 0x0000f009000075a7 */ /* 0x0022e400080011ff */
[----:B---3--:R-:W-:Y:S05]  /*a1a0*/  @!P0 NANOSLEEP.SYNCS 0x989680 ;  /* 0x009896800000895d */ /* 0x008fea0003900000 */
[----:B------:R-:W3:Y:S02]  /*a1b0*/  @!P0 SYNCS.PHASECHK.TRANS64 P0, [R0+URZ+0xf0], R9 ;  /* 0x0000f009000085a7 */ /* 0x000ee400080010ff */
[----:B---3--:R-:W-:Y:S05]  /*a1c0*/  @!P0 BRA `(.L_x_209) ;  /* 0xfffffffc00f08947 */ /* 0x008fea000383ffff */
[----:B------:R-:W-:Y:S05]  /*a1d0*/  BRA `(.L_x_210) ;  /* 0xffffffb4002c7947 */ /* 0x000fea000383ffff */
.L_x_103:
[----:B------:R-:W-:Y:S07]  /*a1e0*/  MOV R0, UR21 ;  /* 0x0000001500007c02 */ /* 0x000fee0008000f00 */
.L_x_211:
[----:B-1----:R1:W3:Y:S02]  /*a1f0*/  SYNCS.PHASECHK.TRANS64.TRYWAIT P0, [R0+URZ+0xf8], R9 ;  /* 0x0000f809000075a7 */ /* 0x0022e400080011ff */
[----:B---3--:R-:W-:Y:S05]  /*a200*/  @!P0 NANOSLEEP.SYNCS 0x989680 ;  /* 0x009896800000895d */ /* 0x008fea0003900000 */
[----:B------:R-:W3:Y:S02]  /*a210*/  @!P0 SYNCS.PHASECHK.TRANS64 P0, [R0+URZ+0xf8], R9 ;  /* 0x0000f809000085a7 */ /* 0x000ee400080010ff */
[----:B---3--:R-:W-:Y:S05]  /*a220*/  @!P0 BRA `(.L_x_211) ;  /* 0xfffffffc00f08947 */ /* 0x008fea000383ffff */
[----:B------:R-:W-:Y:S05]  /*a230*/  BRA `(.L_x_212) ;  /* 0xffffffb400887947 */ /* 0x000fea000383ffff */
.L_x_104:
[----:B------:R-:W-:Y:S07]  /*a240*/  MOV R0, UR21 ;  /* 0x0000001500007c02 */ /* 0x000fee0008000f00 */
.L_x_213:
[----:B-1----:R1:W3:Y:S02]  /*a250*/  SYNCS.PHASECHK.TRANS64.TRYWAIT P0, [R0+URZ+0x100], R9 ;  /* 0x00010009000075a7 */ /* 0x0022e400080011ff */
[----:B---3--:R-:W-:Y:S05]  /*a260*/  @!P0 NANOSLEEP.SYNCS 0x989680 ;  /* 0x009896800000895d */ /* 0x008fea0003900000 */
[----:B------:R-:W3:Y:S02]  /*a270*/  @!P0 SYNCS.PHASECHK.TRANS64 P0, [R0+URZ+0x100], R9 ;  /* 0x00010009000085a7 */ /* 0x000ee400080010ff */
[----:B---3--:R-:W-:Y:S05]  /*a280*/  @!P0 BRA `(.L_x_213) ;  /* 0xfffffffc00f08947 */ /* 0x008fea000383ffff */
[----:B------:R-:W-:Y:S05]  /*a290*/  BRA `(.L_x_214) ;  /* 0xffffffb400e47947 */ /* 0x000fea000383ffff */
.L_x_105:
[----:B------:R-:W-:Y:S07]  /*a2a0*/  MOV R0, UR21 ;  /* 0x0000001500007c02 */ /* 0x000fee0008000f00 */
.L_x_215:
[----:B-1----:R1:W3:Y:S02]  /*a2b0*/  SYNCS.PHASECHK.TRANS64.TRYWAIT P0, [R0+URZ+0x108], R9 ;  /* 0x00010809000075a7 */ /* 0x0022e400080011ff */
[----:B---3--:R-:W-:Y:S05]  /*a2c0*/  @!P0 NANOSLEEP.SYNCS 0x989680 ;  /* 0x009896800000895d */ /* 0x008fea0003900000 */
[----:B------:R-:W3:Y:S02]  /*a2d0*/  @!P0 SYNCS.PHASECHK.TRANS64 P0, [R0+URZ+0x108], R9 ;  /* 0x00010809000085a7 */ /* 0x000ee400080010ff */
[----:B---3--:R-:W-:Y:S05]  /*a2e0*/  @!P0 BRA `(.L_x_215) ;  /* 0xfffffffc00f08947 */ /* 0x008fea000383ffff */
[----:B------:R-:W-:Y:S05]  /*a2f0*/  BRA `(.L_x_216) ;  /* 0xffffffb800407947 */ /* 0x000fea000383ffff */
.L_x_107:
[----:B------:R-:W-:-:S07]  /*a300*/  MOV R0, UR21 ;  /* 0x0000001500007c02 */ /* 0x000fce0008000f00 */
.L_x_217:
[----:B-1----:R1:W4:Y:S02]  /*a310*/  SYNCS.PHASECHK.TRANS64.TRYWAIT P0, [R0+URZ+0xf0], R2 ;  /* 0x0000f002000075a7 */ /* 0x00232400080011ff */
[----:B----4-:R-:W-:Y:S05]  /*a320*/  @!P0 NANOSLEEP.SYNCS 0x989680 ;  /* 0x009896800000895d */ /* 0x010fea0003900000 */
[----:B------:R-:W4:Y:S02]  /*a330*/  @!P0 SYNCS.PHASECHK.TRANS64 P0, [R0+URZ+0xf0], R2 ;  /* 0x0000f002000085a7 */ /* 0x000f2400080010ff */
[----:B----4-:R-:W-:Y:S05]  /*a340*/  @!P0 BRA `(.L_x_217) ;  /* 0xfffffffc00f08947 */ /* 0x010fea000383ffff */
[----:B------:R-:W-:Y:S05]  /*a350*/  BRA `(.L_x_218) ;  /* 0xffffffb800cc7947 */ /* 0x000fea000383ffff */
.L_x_108:
[----:B-1----:R-:W-:-:S07]  /*a360*/  MOV R0, UR21 ;  /* 0x0000001500007c02 */ /* 0x002fce0008000f00 */
.L_x_219:
[----:B-1----:R1:W4:Y:S02]  /*a370*/  SYNCS.PHASECHK.TRANS64.TRYWAIT P0, [R0+URZ+0xf8], R2 ;  /* 0x0000f802000075a7 */ /* 0x00232400080011ff */
[----:B----4-:R-:W-:Y:S05]  /*a380*/  @!P0 NANOSLEEP.SYNCS 0x989680 ;  /* 0x009896800000895d */ /* 0x010fea0003900000 */
[----:B------:R-:W4:Y:S02]  /*a390*/  @!P0 SYNCS.PHASECHK.TRANS64 P0, [R0+URZ+0xf8], R2 ;  /* 0x0000f802000085a7 */ /* 0x000f2400080010ff */
[----:B----4-:R-:W-:Y:S05]  /*a3a0*/  @!P0 BRA `(.L_x_219) ;  /* 0xfffffffc00f08947 */ /* 0x010fea000383ffff */
[----:B------:R-:W-:Y:S05]  /*a3b0*/  BRA `(.L_x_220) ;  /* 0xffffffb800bc7947 */ /* 0x000fea000383ffff */
.L_x_109:
[----:B-1----:R-:W-:-:S07]  /*a3c0*/  MOV R0, UR21 ;  /* 0x0000001500007c02 */ /* 0x002fce0008000f00 */
.L_x_221:
[----:B-1----:R1:W4:Y:S02]  /*a3d0*/  SYNCS.PHASECHK.TRANS64.TRYWAIT P0, [R0+URZ+0x100], R2 ;  /* 0x00010002000075a7 */ /* 0x00232400080011ff */
[----:B----4-:R-:W-:Y:S05]  /*a3e0*/  @!P0 NANOSLEEP.SYNCS 0x989680 ;  /* 0x009896800000895d */ /* 0x010fea0003900000 */
[----:B------:R-:W4:Y:S02]  /*a3f0*/  @!P0 SYNCS.PHASECHK.TRANS64 P0, [R0+URZ+0x100], R2 ;  /* 0x00010002000085a7 */ /* 0x000f2400080010ff */
[----:B----4-:R-:W-:Y:S05]  /*a400*/  @!P0 BRA `(.L_x_221) ;  /* 0xfffffffc00f08947 */ /* 0x010fea000383ffff */
[----:B------:R-:W-:Y:S05]  /*a410*/  BRA `(.L_x_222) ;  /* 0xffffffb800ac7947 */ /* 0x000fea000383ffff */
.L_x_111:
[----:B--2---:R2:W3:Y:S02]  /*a420*/  SYNCS.PHASECHK.TRANS64.TRYWAIT P0, [R3+URZ+0x120], R0 ;  /* 0x00012000030075a7 */ /* 0x0044e400080011ff */
[----:B---3--:R-:W-:Y:S05]  /*a430*/  @!P0 NANOSLEEP.SYNCS 0x989680 ;  /* 0x009896800000895d */ /* 0x008fea0003900000 */
[----:B------:R-:W3:Y:S02]  /*a440*/  @!P0 SYNCS.PHASECHK.TRANS64 P0, [R3+URZ+0x120], R0 ;  /* 0x00012000030085a7 */ /* 0x000ee400080010ff */
[----:B---3--:R-:W-:Y:S05]  /*a450*/  @!P0 BRA `(.L_x_111) ;  /* 0xfffffffc00f08947 */ /* 0x008fea000383ffff */
[----:B------:R-:W-:Y:S05]  /*a460*/  BRA `(.L_x_223) ;  /* 0xffffffbc00707947 */ /* 0x000fea000383ffff */
.L_x_122:
[----:B-1----:R-:W-:Y:S04]  /*a470*/  MOV R2, UR43 ;  /* 0x0000002b00027c02 */ /* 0x002fe80008000f00 */
[----:B------:R1:W2:Y:S03]  /*a480*/  SYNCS.PHASECHK.TRANS64.TRYWAIT P0, [R2+URZ+0xd0], R3 ;  /* 0x0000d003020075a7 */ /* 0x0002a600080011ff */
[----:B--2---:R-:W-:Y:S05]  /*a490*/  @!P0 NANOSLEEP.SYNCS 0x989680 ;  /* 0x009896800000895d */ /* 0x004fea0003900000 */
[----:B------:R-:W2:Y:S02]  /*a4a0*/  @!P0 SYNCS.PHASECHK.TRANS64 P0, [R2+URZ+0xd0], R3 ;  /* 0x0000d003020085a7 */ /* 0x000ea400080010ff */
[----:B--2---:R-:W-:Y:S05]  /*a4b0*/  @!P0 BRA `(.L_x_122) ;  /* 0xfffffffc00ec8947 */ /* 0x004fea000383ffff */
[----:B------:R-:W-:Y:S05]  /*a4c0*/  BRA `(.L_x_121) ;  /* 0xffffffc800c07947 */ /* 0x000fea000383ffff */
.L_x_124:
[----:B-1----:R1:W3:Y:S02]  /*a4d0*/  SYNCS.PHASECHK.TRANS64.TRYWAIT P1, [R54+URZ+0x140], R0 ;  /* 0x00014000360075a7 */ /* 0x0022e400080211ff */
[----:B---3--:R-:W-:Y:S05]  /*a4e0*/  @!P1 NANOSLEEP.SYNCS 0x989680 ;  /* 0x009896800000995d */ /* 0x008fea0003900000 */
[----:B------:R-:W3:Y:S02]  /*a4f0*/  @!P1 SYNCS.PHASECHK.TRANS64 P1, [R54+URZ+0x140], R0 ;  /* 0x00014000360095a7 */ /* 0x000ee400080210ff */
[----:B---3--:R-:W-:Y:S05]  /*a500*/  @!P1 BRA `(.L_x_124) ;  /* 0xfffffffc00f09947 */ /* 0x008fea000383ffff */
[----:B------:R-:W-:Y:S05]  /*a510*/  BRA `(.L_x_123) ;  /* 0xffffffc800e07947 */ /* 0x000fea000383ffff */
.L_x_133:
[----:B--2---:R2:W3:Y:S02]  /*a520*/  SYNCS.PHASECHK.TRANS64.TRYWAIT P0, [R2+URZ+0xd0], R0 ;  /* 0x0000d000020075a7 */ /* 0x0044e400080011ff */
[----:B---3--:R-:W-:Y:S05]  /*a530*/  @!P0 NANOSLEEP.SYNCS 0x989680 ;  /* 0x009896800000895d */ /* 0x008fea0003900000 */
[----:B------:R-:W3:Y:S02]  /*a540*/  @!P0 SYNCS.PHASECHK.TRANS64 P0, [R2+URZ+0xd0], R0 ;  /* 0x0000d000020085a7 */ /* 0x000ee400080010ff */
[----:B---3--:R-:W-:Y:S05]  /*a550*/  @!P0 BRA `(.L_x_133) ;  /* 0xfffffffc00f08947 */ /* 0x008fea000383ffff */
[----:B------:R-:W-:Y:S05]  /*a560*/  BRA `(.L_x_132) ;  /* 0xffffffd000f07947 */ /* 0x000fea000383ffff */
.L_x_141:
[----:B--2---:R2:W3:Y:S02]  /*a570*/  SYNCS.PHASECHK.TRANS64.TRYWAIT P0, [R2+URZ+0xd0], R4 ;  /* 0x0000d004020075a7 */ /* 0x0044e400080011ff */
[----:B---3--:R-:W-:Y:S05]  /*a580*/  @!P0 NANOSLEEP.SYNCS 0x989680 ;  /* 0x009896800000895d */ /* 0x008fea0003900000 */
[----:B------:R-:W3:Y:S02]  /*a590*/  @!P0 SYNCS.PHASECHK.TRANS64 P0, [R2+URZ+0xd0], R4 ;  /* 0x0000d004020085a7 */ /* 0x000ee400080010ff */
[----:B---3--:R-:W-:Y:S05]  /*a5a0*/  @!P0 BRA `(.L_x_141) ;  /* 0xfffffffc00f08947 */ /* 0x008fea000383ffff */
[----:B------:R-:W-:Y:S05]  /*a5b0*/  BRA `(.L_x_140) ;  /* 0xffffffdc00107947 */ /* 0x000fea000383ffff */
.L_x_149:
[----:B--2---:R2:W3:Y:S02]  /*a5c0*/  SYNCS.PHASECHK.TRANS64.TRYWAIT P0, [R3+URZ+0xd0], R0 ;  /* 0x0000d000030075a7 */ /* 0x0044e400080011ff */
[----:B---3--:R-:W-:Y:S05]  /*a5d0*/  @!P0 NANOSLEEP.SYNCS 0x989680 ;  /* 0x009896800000895d */ /* 0x008fea0003900000 */
[----:B------:R-:W3:Y:S02]  /*a5e0*/  @!P0 SYNCS.PHASECHK.TRANS64 P0, [R3+URZ+0xd0], R0 ;  /* 0x0000d000030085a7 */ /* 0x000ee400080010ff */
[----:B---3--:R-:W-:Y:S05]  /*a5f0*/  @!P0 BRA `(.L_x_149) ;  /* 0xfffffffc00f08947 */ /* 0x008fea000383ffff */
[----:B------:R-:W-:Y:S05]  /*a600*/  BRA `(.L_x_148) ;  /* 0xffffffe400307947 */ /* 0x000fea000383ffff */
        .weak           $__internal_0_$__cuda_sm10x_tcgen05_guardrail_trap_col_being_dealloced_not_returned_by_alloc
        .type           $__internal_0_$__cuda_sm10x_tcgen05_guardrail_trap_col_being_dealloced_not_returned_by_alloc,@function
        .size           $__internal_0_$__cuda_sm10x_tcgen05_guardrail_trap_col_being_dealloced_not_returned_by_alloc,($__internal_1_$__cuda_sm10x_tcgen05_guardrail_trap_phase_invalid_during_alloc - $__internal_0_$__cuda_sm10x_tcgen05_guardrail_trap_col_being_dealloced_not_returned_by_alloc)
$__internal_0_$__cuda_sm10x_tcgen05_guardrail_trap_col_being_dealloced_not_returned_by_alloc:
[----:B------:R-:W-:Y:S05]  /*a610*/  BPT.TRAP 0x1 ;  /* 0x000000040000795c */ /* 0x000fea0000300000 */
[----:B------:R-:W-:-:S04]  /*a620*/  HFMA2 R3, -RZ, RZ, 0, 0 ;  /* 0x00000000ff037431 */ /* 0x000fc800000001ff */
[----:B------:R-:W-:Y:S05]  /*a630*/  RET.REL.NODEC R2 `(_ZN7cutlass13device_kernelINS_4gemm6kernel13GemmUniversalIN4cute5tupleIJiiiiEEENS1_10collective13CollectiveMmaINS1_35MainloopSm100TmaUmmaWarpSpecializedILi13ELi2ELi4ENS5_IJNS4_1CILi4EEENSA_ILi2EEENSA_ILi1EEEEEEEENS5_IJNSA_ILi128EEESG_NSA_ILi64EEEEEENS_6half_tENS5_IJlSD_lEEESJ_SK_NS4_8TiledMMAINS4_8MMA_AtomIJNS4_26SM100_MMA_F16BF16_2x1SM_SSISJ_SJ_fLi128ELi128ELNS4_4UMMA5MajorE0ELSP_0ELNSO_7ScaleInE0ELSQ_0EEEEEENS4_6LayoutINS5_IJSD_SD_SD_EEENS5_IJNSA_ILi0EEESV_SV_EEEEENS5_IJNS4_10UnderscoreESY_SY_EEEEENS4_28SM100_TMA_2SM_LOAD_MULTICASTENS4_14ComposedLayoutINS4_7SwizzleILi3ELi4ELi3EEENS4_18smem_ptr_flag_bitsILi16EEENST_INS5_IJNSA_ILi8EEESH_EEENS5_IJSH_SD_EEEEEEEvNS4_8identityES11_S1B_vS1C_EENS_8epilogue10collective18CollectiveEpilogueINS1E_23Sm100TmaWarpSpecializedILi4ELi2ELi16ELb1ELb0EEEJNS5_IJSH_SG_SH_EEENS5_IJNST_ISH_SD_EENST_INS5_IJNSA_ILi16EEESC_EEENS5_IJSD_SH_EEEEEEEESJ_SK_SJ_SK_NS1E_6fusion15FusionCallbacksIS1I_NS1Q_17LinearCombinationISJ_fSJ_fLNS_15FloatRoundStyleE2EEES1J_S1P_JEEENS4_5SM1004TMEM4LOAD26SM100_TMEM_LOAD_32dp32b16xENS4_13SM90_TMA_LOADENS12_INS13_ILi1ELi4ELi3EEES16_NST_INS5_IJS17_S1L_EEENS5_IJS1L_SD_EEEEEEENS4_39AutoVectorizingCopyWithAssumedAlignmentILi128EEENS4_14SM90_TMA_STOREES25_S27_S27_EEEvvEEEEvNT_6ParamsE) ;  /* 0xffffff5802707950 */ /* 0x000fea0003c3ffff */
        .weak           $__internal_1_$__cuda_sm10x_tcgen05_guardrail_trap_phase_invalid_during_alloc
        .type           $__internal_1_$__cuda_sm10x_tcgen05_guardrail_trap_phase_invalid_during_alloc,@function
        .size           $__internal_1_$__cuda_sm10x_tcgen05_guardrail_trap_phase_invalid_during_alloc,($__internal_2_$__cuda_sm10x_tcgen05_guardrail_trap_unallocated_columns_being_dealloced - $__internal_1_$__cuda_sm10x_tcgen05_guardrail_trap_phase_invalid_during_alloc)
$__internal_1_$__cuda_sm10x_tcgen05_guardrail_trap_phase_invalid_during_alloc:
[----:B------:R-:W-:Y:S05]  /*a640*/  BPT.TRAP 0x1 ;  /* 0x000000040000795c */ /* 0x000fea0000300000 */
[----:B------:R-:W-:-:S04]  /*a650*/  MOV R5, 0x0 ;  /* 0x0000000000057802 */ /* 0x000fc80000000f00 */
[----:B------:R-:W-:Y:S05]  /*a660*/  RET.REL.NODEC R4 `(_ZN7cutlass13device_kernelINS_4gemm6kernel13GemmUniversalIN4cute5tupleIJiiiiEEENS1_10collective13CollectiveMmaINS1_35MainloopSm100TmaUmmaWarpSpecializedILi13ELi2ELi4ENS5_IJNS4_1CILi4EEENSA_ILi2EEENSA_ILi1EEEEEEEENS5_IJNSA_ILi128EEESG_NSA_ILi64EEEEEENS_6half_tENS5_IJlSD_lEEESJ_SK_NS4_8TiledMMAINS4_8MMA_AtomIJNS4_26SM100_MMA_F16BF16_2x1SM_SSISJ_SJ_fLi128ELi128ELNS4_4UMMA5MajorE0ELSP_0ELNSO_7ScaleInE0ELSQ_0EEEEEENS4_6LayoutINS5_IJSD_SD_SD_EEENS5_IJNSA_ILi0EEESV_SV_EEEEENS5_IJNS4_10UnderscoreESY_SY_EEEEENS4_28SM100_TMA_2SM_LOAD_MULTICASTENS4_14ComposedLayoutINS4_7SwizzleILi3ELi4ELi3EEENS4_18smem_ptr_flag_bitsILi16EEENST_INS5_IJNSA_ILi8EEESH_EEENS5_IJSH_SD_EEEEEEEvNS4_8identityES11_S1B_vS1C_EENS_8epilogue10collective18CollectiveEpilogueINS1E_23Sm100TmaWarpSpecializedILi4ELi2ELi16ELb1ELb0EEEJNS5_IJSH_SG_SH_EEENS5_IJNST_ISH_SD_EENST_INS5_IJNSA_ILi16EEESC_EEENS5_IJSD_SH_EEEEEEEESJ_SK_SJ_SK_NS1E_6fusion15FusionCallbacksIS1I_NS1Q_17LinearCombinationISJ_fSJ_fLNS_15FloatRoundStyleE2EEES1J_S1P_JEEENS4_5SM1004TMEM4LOAD26SM100_TMEM_LOAD_32dp32b16xENS4_13SM90_TMA_LOADENS12_INS13_ILi1ELi4ELi3EEES16_NST_INS5_IJS17_S1L_EEENS5_IJS1L_SD_EEEEEEENS4_39AutoVectorizingCopyWithAssumedAlignmentILi128EEENS4_14SM90_TMA_STOREES25_S27_S27_EEEvvEEEEvNT_6ParamsE) ;  /* 0xffffff5804647950 */ /* 0x000fea0003c3ffff */
        .weak           $__internal_2_$__cuda_sm10x_tcgen05_guardrail_trap_unallocated_columns_being_dealloced
        .type           $__internal_2_$__cuda_sm10x_tcgen05_guardrail_trap_unallocated_columns_being_dealloced,@function
        .size           $__internal_2_$__cuda_sm10x_tcgen05_guardrail_trap_unallocated_columns_being_dealloced,(.L_x_225 - $__internal_2_$__cuda_sm10x_tcgen05_guardrail_trap_unallocated_columns_being_dealloced)
$__internal_2_$__cuda_sm10x_tcgen05_guardrail_trap_unallocated_columns_being_dealloced:
[----:B------:R-:W-:Y:S05]  /*a670*/  BPT.TRAP 0x1 ;  /* 0x000000040000795c */ /* 0x000fea0000300000 */
[----:B------:R-:W-:-:S04]  /*a680*/  HFMA2 R3, -RZ, RZ, 0, 0 ;  /* 0x00000000ff037431 */ /* 0x000fc800000001ff */
[----:B------:R-:W-:Y:S05]  /*a690*/  RET.REL.NODEC R2 `(_ZN7cutlass13device_kernelINS_4gemm6kernel13GemmUniversalIN4cute5tupleIJiiiiEEENS1_10collective13CollectiveMmaINS1_35MainloopSm100TmaUmmaWarpSpecializedILi13ELi2ELi4ENS5_IJNS4_1CILi4EEENSA_ILi2EEENSA_ILi1EEEEEEEENS5_IJNSA_ILi128EEESG_NSA_ILi64EEEEEENS_6half_tENS5_IJlSD_lEEESJ_SK_NS4_8TiledMMAINS4_8MMA_AtomIJNS4_26SM100_MMA_F16BF16_2x1SM_SSISJ_SJ_fLi128ELi128ELNS4_4UMMA5MajorE0ELSP_0ELNSO_7ScaleInE0ELSQ_0EEEEEENS4_6LayoutINS5_IJSD_SD_SD_EEENS5_IJNSA_ILi0EEESV_SV_EEEEENS5_IJNS4_10UnderscoreESY_SY_EEEEENS4_28SM100_TMA_2SM_LOAD_MULTICASTENS4_14ComposedLayoutINS4_7SwizzleILi3ELi4ELi3EEENS4_18smem_ptr_flag_bitsILi16EEENST_INS5_IJNSA_ILi8EEESH_EEENS5_IJSH_SD_EEEEEEEvNS4_8identityES11_S1B_vS1C_EENS_8epilogue10collective18CollectiveEpilogueINS1E_23Sm100TmaWarpSpecializedILi4ELi2ELi16ELb1ELb0EEEJNS5_IJSH_SG_SH_EEENS5_IJNST_ISH_SD_EENST_INS5_IJNSA_ILi16EEESC_EEENS5_IJSD_SH_EEEEEEEESJ_SK_SJ_SK_NS1E_6fusion15FusionCallbacksIS1I_NS1Q_17LinearCombinationISJ_fSJ_fLNS_15FloatRoundStyleE2EEES1J_S1P_JEEENS4_5SM1004TMEM4LOAD26SM100_TMEM_LOAD_32dp32b16xENS4_13SM90_TMA_LOADENS12_INS13_ILi1ELi4ELi3EEES16_NST_INS5_IJS17_S1L_EEENS5_IJS1L_SD_EEEEEEENS4_39AutoVectorizingCopyWithAssumedAlignmentILi128EEENS4_14SM90_TMA_STOREES25_S27_S27_EEEvvEEEEvNT_6ParamsE) ;  /* 0xffffff5802587950 */ /* 0x000fea0003c3ffff */
.L_x_224:
[----:B------:R-:W-:-:S00]  /*a6a0*/  BRA `(.L_x_224) ;  /* 0xfffffffc00fc7947 */ /* 0x000fc0000383ffff */
[----:B------:R-:W-:-:S00]  /*a6b0*/  NOP ;  /* 0x0000000000007918 */ /* 0x000fc00000000000 */
        /* <DEDUP_REMOVED lines=12> */
.L_x_225:


//--------------------- .nv.global.init           --------------------------
	.section	.nv.global.init,"aw",@progbits
.nv.global.init:
	.type		$str$27,@object
	.size		$str$27,($str$28 - $str$27)
$str$27:
        /*0000*/ 	.byte	0x28, 0x61, 0x64, 0x64, 0x72, 0x65, 0x73, 0x73, 0x20, 0x26, 0x20, 0x6d, 0x61, 0x73, 0x6b, 0x29
        /*0010*/ 	.byte	0x20, 0x3d, 0x3d, 0x20, 0x30, 0x00
	.type		$str$28,@object
	.size		$str$28,($str$26 - $str$28)
$str$28:
        /*0016*/ 	.byte	0x2f, 0x74, 0x6d, 0x70, 0x2f, 0x63, 0x75, 0x74, 0x6c, 0x61, 0x73, 0x73, 0x5f, 0x73, 0x77, 0x65
        /*0026*/ 	.byte	0x65, 0x70, 0x5f, 0x73, 0x72, 0x63, 0x2f, 0x69, 0x6e, 0x63, 0x6c, 0x75, 0x64, 0x65, 0x2f, 0x63
        /*0036*/ 	.byte	0x75, 0x74, 0x65, 0x2f, 0x70, 0x6f, 0x69, 0x6e, 0x74, 0x65, 0x72, 0x5f, 0x66, 0x6c, 0x61, 0x67
        /*0046*/ 	.byte	0x67, 0x65, 0x64, 0x2e, 0x68, 0x70, 0x70, 0x00
	.type		$str$26,@object
	.size		$str$26,($str$25 - $str$26)
$str$26:
        /*004e*/ 	.byte	0x2f, 0x74, 0x6d, 0x70, 0x2f, 0x63, 0x75, 0x74, 0x6c, 0x61, 0x73, 0x73, 0x5f, 0x73, 0x77, 0x65
        /*005e*/ 	.byte	0x65, 0x70, 0x5f, 0x73, 0x72, 0x63, 0x2f, 0x69, 0x6e, 0x63, 0x6c, 0x75, 0x64, 0x65, 0x2f, 0x63
        /*006e*/ 	.byte	0x75, 0x74, 0x65, 0x2f, 0x61, 0x74, 0x6f, 0x6d, 0x2f, 0x63, 0x6f, 0x70, 0x79, 0x5f, 0x74, 0x72
        /*007e*/ 	.byte	0x61, 0x69, 0x74, 0x73, 0x5f, 0x73, 0x6d, 0x31, 0x30, 0x30, 0x2e, 0x68, 0x70, 0x70, 0x00
	.type		$str$25,@object
	.size		$str$25,(__unnamed_1 - $str$25)
$str$25:
        /*008d*/ 	.byte	0x28, 0x28, 0x75, 0x69, 0x6e, 0x74, 0x33, 0x32, 0x5f, 0x74, 0x28, 0x74, 0x68, 0x72, 0x65, 0x61
        /*009d*/ 	.byte	0x64, 0x49, 0x64, 0x78, 0x2e, 0x78, 0x29, 0x20, 0x2f, 0x20, 0x33, 0x32, 0x29, 0x20, 0x25, 0x20
        /*00ad*/ 	.byte	0x34, 0x29, 0x20, 0x3d, 0x3d, 0x20, 0x28, 0x28, 0x28, 0x74, 0x6d, 0x65, 0x6d, 0x5f, 0x61, 0x64
        /*00bd*/ 	.byte	0x64, 0x72, 0x20, 0x3e, 0x3e, 0x20, 0x31, 0x36, 0x29, 0x20, 0x2f, 0x20, 0x33, 0x32, 0x29, 0x20
        /*00cd*/ 	.byte	0x25, 0x20, 0x34, 0x29, 0x00
	.type		__unnamed_1,@object
	.size		__unnamed_1,(__unnamed_2 - __unnamed_1)
__unnamed_1:
        /*00d2*/ 	.byte	0x61, 0x75, 0x74, 0x6f, 0x20, 0x63, 0x75, 0x74, 0x65, 0x3a, 0x3a, 0x61, 0x73, 0x5f, 0x70, 0x6f
        /* <DEDUP_REMOVED lines=24> */
        /*0262*/ 	.byte	0x34, 0x38, 0x3e, 0x3e, 0x3e, 0x3e, 0x5d, 0x00
	.type		__unnamed_2,@object
	.size		__unnamed_2,(.L_2 - __unnamed_2)
__unnamed_2:
        /* <DEDUP_REMOVED lines=40> */
        /*04ea*/ 	.byte	0x3a, 0x3a, 0x43, 0x3c, 0x30, 0x3e, 0x3e, 0x3e, 0x3e, 0x5d, 0x00
.L_2:


//--------------------- .nv.shared._ZN7cutlass13device_kernelINS_4gemm6kernel13GemmUniversalIN4cute5tupleIJiiiiEEENS1_10collective13CollectiveMmaINS1_35MainloopSm100TmaUmmaWarpSpecializedILi13ELi2ELi4ENS5_IJNS4_1CILi4EEENSA_ILi2EEENSA_ILi1EEEEEEEENS5_IJNSA_ILi128EEESG_NSA_ILi64EEEEEENS_6half_tENS5_IJlSD_lEEESJ_SK_NS4_8TiledMMAINS4_8MMA_AtomIJNS4_26SM100_MMA_F16BF16_2x1SM_SSISJ_SJ_fLi128ELi128ELNS4_4UMMA5MajorE0ELSP_0ELNSO_7ScaleInE0ELSQ_0EEEEEENS4_6LayoutINS5_IJSD_SD_SD_EEENS5_IJNSA_ILi0EEESV_SV_EEEEENS5_IJNS4_10UnderscoreESY_SY_EEEEENS4_28SM100_TMA_2SM_LOAD_MULTICASTENS4_14ComposedLayoutINS4_7SwizzleILi3ELi4ELi3EEENS4_18smem_ptr_flag_bitsILi16EEENST_INS5_IJNSA_ILi8EEESH_EEENS5_IJSH_SD_EEEEEEEvNS4_8identityES11_S1B_vS1C_EENS_8epilogue10collective18CollectiveEpilogueINS1E_23Sm100TmaWarpSpecializedILi4ELi2ELi16ELb1ELb0EEEJNS5_IJSH_SG_SH_EEENS5_IJNST_ISH_SD_EENST_INS5_IJNSA_ILi16EEESC_EEENS5_IJSD_SH_EEEEEEEESJ_SK_SJ_SK_NS1E_6fusion15FusionCallbacksIS1I_NS1Q_17LinearCombinationISJ_fSJ_fLNS_15FloatRoundStyleE2EEES1J_S1P_JEEENS4_5SM1004TMEM4LOAD26SM100_TMEM_LOAD_32dp32b16xENS4_13SM90_TMA_LOADENS12_INS13_ILi1ELi4ELi3EEES16_NST_INS5_IJS17_S1L_EEENS5_IJS1L_SD_EEEEEEENS4_39AutoVectorizingCopyWithAssumedAlignmentILi128EEENS4_14SM90_TMA_STOREES25_S27_S27_EEEvvEEEEvNT_6ParamsE --------------------------
	.section	.nv.shared._ZN7cutlass13device_kernelINS_4gemm6kernel13GemmUniversalIN4cute5tupleIJiiiiEEENS1_10collective13CollectiveMmaINS1_35MainloopSm100TmaUmmaWarpSpecializedILi13ELi2ELi4ENS5_IJNS4_1CILi4EEENSA_ILi2EEENSA_ILi1EEEEEEEENS5_IJNSA_ILi128EEESG_NSA_ILi64EEEEEENS_6half_tENS5_IJlSD_lEEESJ_SK_NS4_8TiledMMAINS4_8MMA_AtomIJNS4_26SM100_MMA_F16BF16_2x1SM_SSISJ_SJ_fLi128ELi128ELNS4_4UMMA5MajorE0ELSP_0ELNSO_7ScaleInE0ELSQ_0EEEEEENS4_6LayoutINS5_IJSD_SD_SD_EEENS5_IJNSA_ILi0EEESV_SV_EEEEENS5_IJNS4_10UnderscoreESY_SY_EEEEENS4_28SM100_TMA_2SM_LOAD_MULTICASTENS4_14ComposedLayoutINS4_7SwizzleILi3ELi4ELi3EEENS4_18smem_ptr_flag_bitsILi16EEENST_INS5_IJNSA_ILi8EEESH_EEENS5_IJSH_SD_EEEEEEEvNS4_8identityES11_S1B_vS1C_EENS_8epilogue10collective18CollectiveEpilogueINS1E_23Sm100TmaWarpSpecializedILi4ELi2ELi16ELb1ELb0EEEJNS5_IJSH_SG_SH_EEENS5_IJNST_ISH_SD_EENST_INS5_IJNSA_ILi16EEESC_EEENS5_IJSD_SH_EEEEEEEESJ_SK_SJ_SK_NS1E_6fusion15FusionCallbacksIS1I_NS1Q_17LinearCombinationISJ_fSJ_fLNS_15FloatRoundStyleE2EEES1J_S1P_JEEENS4_5SM1004TMEM4LOAD26SM100_TMEM_LOAD_32dp32b16xENS4_13SM90_TMA_LOADENS12_INS13_ILi1ELi4ELi3EEES16_NST_INS5_IJS17_S1L_EEENS5_IJS1L_SD_EEEEEEENS4_39AutoVectorizingCopyWithAssumedAlignmentILi128EEENS4_14SM90_TMA_STOREES25_S27_S27_EEEvvEEEEvNT_6ParamsE,"aw",@nobits
	.sectionflags	@""
	.align	16
	.zero		1024


//--------------------- .nv.shared.reserved.0     --------------------------
	.section	.nv.shared.reserved.0,"aw",@nobits
	.weak		__nv_reservedSMEM_offset_0_alias
	.size		__nv_reservedSMEM_offset_0_alias, 0, 64
	.other		__nv_reservedSMEM_offset_0_alias,@"STO_CUDA_RESERVED_SHARED STV_DEFAULT"
__nv_reservedSMEM_offset_0_alias:
	.zero		0
.nv.shared.reserved.0:
	.zero		64
	.weak		__nv_reservedSMEM_tcgen05_partition
	.type		__nv_reservedSMEM_tcgen05_partition,@object
	.size		__nv_reservedSMEM_tcgen05_partition,(.L_0 - __nv_reservedSMEM_tcgen05_partition)
__nv_reservedSMEM_tcgen05_partition:
	.zero		32
.L_0:


//--------------------- .nv.global                --------------------------
	.section	.nv.global,"aw",@nobits
.nv.global:
	.type		_ZN40_INTERNAL_86ba7197_4_k_cu_36af9884_335734cute1_E,@object
	.size		_ZN40_INTERNAL_86ba7197_4_k_cu_36af9884_335734cute1_E,(_ZN40_INTERNAL_86ba7197_4_k_cu_36af9884_335734cuda3std3__45__cpo6cbeginE - _ZN40_INTERNAL_86ba7197_4_k_cu_36af9884_335734cute1_E)
_ZN40_INTERNAL_86ba7197_4_k_cu_36af9884_335734cute1_E:
	.zero		1
	.type		_ZN40_INTERNAL_86ba7197_4_k_cu_36af9884_335734cuda3std3__45__cpo6cbeginE,@object
	.size		_ZN40_INTERNAL_86ba7197_4_k_cu_36af9884_335734cuda3std3__45__cpo6cbeginE,(_ZN40_INTERNAL_86ba7197_4_k_cu_36af9884_335734cuda3std3__48in_placeE - _ZN40_INTERNAL_86ba7197_4_k_cu_36af9884_335734cuda3std3__45__cpo6cbeginE)
_ZN40_INTERNAL_86ba7197_4_k_cu_36af9884_335734cuda3std3__45__cpo6cbeginE:
	.zero		1
	.type		_ZN40_INTERNAL_86ba7197_4_k_cu_36af9884_335734cuda3std3__48in_placeE,@object
	.size		_ZN40_INTERNAL_86ba7197_4_k_cu_36af9884_335734cuda3std3__48in_placeE,(_ZN40_INTERNAL_86ba7197_4_k_cu_36af9884_335734cuda3std6ranges3__45__cpo9iter_moveE - _ZN40_INTERNAL_86ba7197_4_k_cu_36af9884_335734cuda3std3__48in_placeE)
_ZN40_INTERNAL_86ba7197_4_k_cu_36af9884_335734cuda3std3__48in_placeE:
	.zero		1
	.type		_ZN40_INTERNAL_86ba7197_4_k_cu_36af9884_335734cuda3std6ranges3__45__cpo9iter_moveE,@object
	.size		_ZN40_INTERNAL_86ba7197_4_k_cu_36af9884_335734cuda3std6ranges3__45__cpo9iter_moveE,(_ZN40_INTERNAL_86ba7197_4_k_cu_36af9884_335734cuda3std3__45__cpo5beginE - _ZN40_INTERNAL_86ba7197_4_k_cu_36af9884_335734cuda3std6ranges3__45__cpo9iter_moveE)
_ZN40_INTERNAL_86ba7197_4_k_cu_36af9884_335734cuda3std6ranges3__45__cpo9iter_moveE:
	.zero		1
	.type		_ZN40_INTERNAL_86ba7197_4_k_cu_36af9884_335734cuda3std3__45__cpo5beginE,@object
	.size		_ZN40_INTERNAL_86ba7197_4_k_cu_36af9884_335734cuda3std3__45__cpo5beginE,(_ZN40_INTERNAL_86ba7197_4_k_cu_36af9884_335734cuda3std3__442_GLOBAL__N__86ba7197_4_k_cu_36af9884_335736ignoreE - _ZN40_INTERNAL_86ba7197_4_k_cu_36af9884_335734cuda3std3__45__cpo5beginE)
_ZN40_INTERNAL_86ba7197_4_k_cu_36af9884_335734cuda3std3__45__cpo5beginE:
	.zero		1
	.type		_ZN40_INTERNAL_86ba7197_4_k_cu_36af9884_335734cuda3std3__442_GLOBAL__N__86ba7197_4_k_cu_36af9884_335736ignoreE,@object
	.size		_ZN40_INTERNAL_86ba7197_4_k_cu_36af9884_335734cuda3std3__442_GLOBAL__N__86ba7197_4_k_cu_36af9884_335736ignoreE,(_ZN40_INTERNAL_86ba7197_4_k_cu_36af9884_335734cute7productE - _ZN40_INTERNAL_86ba7197_4_k_cu_36af9884_335734cuda3std3__442_GLOBAL__N__86ba7197_4_k_cu_36af9884_335736ignoreE)
_ZN40_INTERNAL_86ba7197_4_k_cu_36af9884_335734cuda3std3__442_GLOBAL__N__86ba7197_4_k_cu_36af9884_335736ignoreE:
	.zero		1
	.type		_ZN40_INTERNAL_86ba7197_4_k_cu_36af9884_335734cute7productE,@object
	.size		_ZN40_INTERNAL_86ba7197_4_k_cu_36af9884_335734cute7productE,(_ZN40_INTERNAL_86ba7197_4_k_cu_36af9884_335734cuda3std3__45__cpo3endE - _ZN40_INTERNAL_86ba7197_4_k_cu_36af9884_335734cute7productE)
_ZN40_INTERNAL_86ba7197_4_k_cu_36af9884_335734cute7productE:
	.zero		1
	.type		_ZN40_INTERNAL_86ba7197_4_k_cu_36af9884_335734cuda3std3__45__cpo3endE,@object
	.size		_ZN40_INTERNAL_86ba7197_4_k_cu_36af9884_335734cuda3std3__45__cpo3endE,(_ZN40_INTERNAL_86ba7197_4_k_cu_36af9884_335734cuda3std3__419piecewise_constructE - _ZN40_INTERNAL_86ba7197_4_k_cu_36af9884_335734cuda3std3__45__cpo3endE)
_ZN40_INTERNAL_86ba7197_4_k_cu_36af9884_335734cuda3std3__45__cpo3endE:
	.zero		1
	.type		_ZN40_INTERNAL_86ba7197_4_k_cu_36af9884_335734cuda3std3__419piecewise_constructE,@object
	.size		_ZN40_INTERNAL_86ba7197_4_k_cu_36af9884_335734cuda3std3__419piecewise_constructE,(_ZN40_INTERNAL_86ba7197_4_k_cu_36af9884_335734cuda3std3__45__cpo4cendE - _ZN40_INTERNAL_86ba7197_4_k_cu_36af9884_335734cuda3std3__419piecewise_constructE)
_ZN40_INTERNAL_86ba7197_4_k_cu_36af9884_335734cuda3std3__419piecewise_constructE:
	.zero		1
	.type		_ZN40_INTERNAL_86ba7197_4_k_cu_36af9884_335734cuda3std3__45__cpo4cendE,@object
	.size		_ZN40_INTERNAL_86ba7197_4_k_cu_36af9884_335734cuda3std3__45__cpo4cendE,(_ZN40_INTERNAL_86ba7197_4_k_cu_36af9884_335734cuda3std6ranges3__45__cpo4swapE - _ZN40_INTERNAL_86ba7197_4_k_cu_36af9884_335734cuda3std3__45__cpo4cendE)
_ZN40_INTERNAL_86ba7197_4_k_cu_36af9884_335734cuda3std3__45__cpo4cendE:
	.zero		1
	.type		_ZN40_INTERNAL_86ba7197_4_k_cu_36af9884_335734cuda3std6ranges3__45__cpo4swapE,@object
	.size		_ZN40_INTERNAL_86ba7197_4_k_cu_36af9884_335734cuda3std6ranges3__45__cpo4swapE,(.L_10 - _ZN40_INTERNAL_86ba7197_4_k_cu_36af9884_335734cuda3std6ranges3__45__cpo4swapE)
_ZN40_INTERNAL_86ba7197_4_k_cu_36af9884_335734cuda3std6ranges3__45__cpo4swapE:
	.zero		1
.L_10:


//--------------------- .nv.constant0._ZN7cutlass13device_kernelINS_4gemm6kernel13GemmUniversalIN4cute5tupleIJiiiiEEENS1_10collective13CollectiveMmaINS1_35MainloopSm100TmaUmmaWarpSpecializedILi13ELi2ELi4ENS5_IJNS4_1CILi4EEENSA_ILi2EEENSA_ILi1EEEEEEEENS5_IJNSA_ILi128EEESG_NSA_ILi64EEEEEENS_6half_tENS5_IJlSD_lEEESJ_SK_NS4_8TiledMMAINS4_8MMA_AtomIJNS4_26SM100_MMA_F16BF16_2x1SM_SSISJ_SJ_fLi128ELi128ELNS4_4UMMA5MajorE0ELSP_0ELNSO_7ScaleInE0ELSQ_0EEEEEENS4_6LayoutINS5_IJSD_SD_SD_EEENS5_IJNSA_ILi0EEESV_SV_EEEEENS5_IJNS4_10UnderscoreESY_SY_EEEEENS4_28SM100_TMA_2SM_LOAD_MULTICASTENS4_14ComposedLayoutINS4_7SwizzleILi3ELi4ELi3EEENS4_18smem_ptr_flag_bitsILi16EEENST_INS5_IJNSA_ILi8EEESH_EEENS5_IJSH_SD_EEEEEEEvNS4_8identityES11_S1B_vS1C_EENS_8epilogue10collective18CollectiveEpilogueINS1E_23Sm100TmaWarpSpecializedILi4ELi2ELi16ELb1ELb0EEEJNS5_IJSH_SG_SH_EEENS5_IJNST_ISH_SD_EENST_INS5_IJNSA_ILi16EEESC_EEENS5_IJSD_SH_EEEEEEEESJ_SK_SJ_SK_NS1E_6fusion15FusionCallbacksIS1I_NS1Q_17LinearCombinationISJ_fSJ_fLNS_15FloatRoundStyleE2EEES1J_S1P_JEEENS4_5SM1004TMEM4LOAD26SM100_TMEM_LOAD_32dp32b16xENS4_13SM90_TMA_LOADENS12_INS13_ILi1ELi4ELi3EEES16_NST_INS5_IJS17_S1L_EEENS5_IJS1L_SD_EEEEEEENS4_39AutoVectorizingCopyWithAssumedAlignmentILi128EEENS4_14SM90_TMA_STOREES25_S27_S27_EEEvvEEEEvNT_6ParamsE --------------------------
	.section	.nv.constant0._ZN7cutlass13device_kernelINS_4gemm6kernel13GemmUniversalIN4cute5tupleIJiiiiEEENS1_10collective13CollectiveMmaINS1_35MainloopSm100TmaUmmaWarpSpecializedILi13ELi2ELi4ENS5_IJNS4_1CILi4EEENSA_ILi2EEENSA_ILi1EEEEEEEENS5_IJNSA_ILi128EEESG_NSA_ILi64EEEEEENS_6half_tENS5_IJlSD_lEEESJ_SK_NS4_8TiledMMAINS4_8MMA_AtomIJNS4_26SM100_MMA_F16BF16_2x1SM_SSISJ_SJ_fLi128ELi128ELNS4_4UMMA5MajorE0ELSP_0ELNSO_7ScaleInE0ELSQ_0EEEEEENS4_6LayoutINS5_IJSD_SD_SD_EEENS5_IJNSA_ILi0EEESV_SV_EEEEENS5_IJNS4_10UnderscoreESY_SY_EEEEENS4_28SM100_TMA_2SM_LOAD_MULTICASTENS4_14ComposedLayoutINS4_7SwizzleILi3ELi4ELi3EEENS4_18smem_ptr_flag_bitsILi16EEENST_INS5_IJNSA_ILi8EEESH_EEENS5_IJSH_SD_EEEEEEEvNS4_8identityES11_S1B_vS1C_EENS_8epilogue10collective18CollectiveEpilogueINS1E_23Sm100TmaWarpSpecializedILi4ELi2ELi16ELb1ELb0EEEJNS5_IJSH_SG_SH_EEENS5_IJNST_ISH_SD_EENST_INS5_IJNSA_ILi16EEESC_EEENS5_IJSD_SH_EEEEEEEESJ_SK_SJ_SK_NS1E_6fusion15FusionCallbacksIS1I_NS1Q_17LinearCombinationISJ_fSJ_fLNS_15FloatRoundStyleE2EEES1J_S1P_JEEENS4_5SM1004TMEM4LOAD26SM100_TMEM_LOAD_32dp32b16xENS4_13SM90_TMA_LOADENS12_INS13_ILi1ELi4ELi3EEES16_NST_INS5_IJS17_S1L_EEENS5_IJS1L_SD_EEEEEEENS4_39AutoVectorizingCopyWithAssumedAlignmentILi128EEENS4_14SM90_TMA_STOREES25_S27_S27_EEEvvEEEEvNT_6ParamsE,"a",@progbits
	.sectionflags	@""
	.align	4
.nv.constant0._ZN7cutlass13device_kernelINS_4gemm6kernel13GemmUniversalIN4cute5tupleIJiiiiEEENS1_10collective13CollectiveMmaINS1_35MainloopSm100TmaUmmaWarpSpecializedILi13ELi2ELi4ENS5_IJNS4_1CILi4EEENSA_ILi2EEENSA_ILi1EEEEEEEENS5_IJNSA_ILi128EEESG_NSA_ILi64EEEEEENS_6half_tENS5_IJlSD_lEEESJ_SK_NS4_8TiledMMAINS4_8MMA_AtomIJNS4_26SM100_MMA_F16BF16_2x1SM_SSISJ_SJ_fLi128ELi128ELNS4_4UMMA5MajorE0ELSP_0ELNSO_7ScaleInE0ELSQ_0EEEEEENS4_6LayoutINS5_IJSD_SD_SD_EEENS5_IJNSA_ILi0EEESV_SV_EEEEENS5_IJNS4_10UnderscoreESY_SY_EEEEENS4_28SM100_TMA_2SM_LOAD_MULTICASTENS4_14ComposedLayoutINS4_7SwizzleILi3ELi4ELi3EEENS4_18smem_ptr_flag_bitsILi16EEENST_INS5_IJNSA_ILi8EEESH_EEENS5_IJSH_SD_EEEEEEEvNS4_8identityES11_S1B_vS1C_EENS_8epilogue10collective18CollectiveEpilogueINS1E_23Sm100TmaWarpSpecializedILi4ELi2ELi16ELb1ELb0EEEJNS5_IJSH_SG_SH_EEENS5_IJNST_ISH_SD_EENST_INS5_IJNSA_ILi16EEESC_EEENS5_IJSD_SH_EEEEEEEESJ_SK_SJ_SK_NS1E_6fusion15FusionCallbacksIS1I_NS1Q_17LinearCombinationISJ_fSJ_fLNS_15FloatRoundStyleE2EEES1J_S1P_JEEENS4_5SM1004TMEM4LOAD26SM100_TMEM_LOAD_32dp32b16xENS4_13SM90_TMA_LOADENS12_INS13_ILi1ELi4ELi3EEES16_NST_INS5_IJS17_S1L_EEENS5_IJS1L_SD_EEEEEEENS4_39AutoVectorizingCopyWithAssumedAlignmentILi128EEENS4_14SM90_TMA_STOREES25_S27_S27_EEEvvEEEEvNT_6ParamsE:
	.zero		2944


//--------------------- SYMBOLS --------------------------

	.type		.nv.reservedSmem.offset0,@object
	.size		.nv.reservedSmem.offset0,0x4
	.type		.nv.reservedSmem.cap,@object
	.size		.nv.reservedSmem.cap,0x4
	.type		__assertfail,@function
